	.target	sm_90a

	.elftype	@"ET_EXEC"


//--------------------- .note.nv.tkinfo           --------------------------
	.section	.note.nv.tkinfo,"",@"SHT_NOTE"
	.sectionflags	@"SHF_NOTE_NV_TKINFO"
	.tkinfo
        /*0018*/ 	.word	0x00000002
        /*0030*/ 	.string	""
        /*0030*/ 	.string	"ptxas"
        /*0030*/ 	.string	"Cuda compilation tools, release 13.0, V13.0.88"
        /*0030*/ 	.string	"Build cuda_13.0.r13.0/compiler.36424714_0"
        /*0030*/ 	.string	"-arch sm_90a -m 64 "



//--------------------- .note.nv.cuinfo           --------------------------
	.section	.note.nv.cuinfo,"",@"SHT_NOTE"
	.sectionflags	@"SHF_NOTE_NV_CUINFO"
        /*0018*/ 	.short	0x0002
        /*001a*/ 	.short	0x005a
        /*001c*/ 	.short	0x0082
	.zero		2


//--------------------- .nv.info                  --------------------------
	.section	.nv.info,"",@"SHT_CUDA_INFO"
	.align	4


	//----- nvinfo : EIATTR_REGCOUNT
	.align		4
        /*0000*/ 	.byte	0x04, 0x2f
        /*0002*/ 	.short	(.L_12 - .L_11)
	.align		4
.L_11:
        /*0004*/ 	.word	index@(_ZN7cutlass13device_kernelINS_4gemm6kernel13GemmUniversalIN4cute5tupleIJiiiiEEENS1_10collective13CollectiveMmaINS1_37MainloopSm90TmaGmmaWarpSpecializedFP8ILi3ENS5_IJNS4_1CILi1EEENSA_ILi2EEESB_EEENS1_32KernelTmaWarpSpecializedPingpongEEENS5_IJNSA_ILi64EEESG_NSA_ILi32EEEEEENS_12float_e5m2_tENS5_IJlSB_lEEESJ_SK_NS4_8TiledMMAINS4_8MMA_AtomIJNS4_4SM904GMMA30MMA_64x64x32_F32E5M2E5M2_SS_TNILNSO_7ScaleInE1ELSQ_1EEEEEENS4_6LayoutINS5_IJSB_SB_SB_EEENS5_IJNSA_ILi0EEESV_SV_EEEEENS5_IJNS4_10UnderscoreESY_SY_EEEEENS4_23SM90_TMA_LOAD_MULTICASTENS4_14ComposedLayoutINS4_7SwizzleILi1ELi4ELi3EEENS4_18smem_ptr_flag_bitsILi8EEENST_INS5_IJNSA_ILi8EEESH_EEENS5_IJSH_SB_EEEEEEEvNS4_8identityENS4_13SM90_TMA_LOADES1B_vS1C_EENS_8epilogue10collective6detail29Sm90TmaWarpSpecializedAdapterINS1G_15DefaultEpilogueISJ_SK_SK_NS1F_6thread17LinearCombinationISJ_Li1EffLNS1K_9ScaleType4KindE0ELNS_15FloatRoundStyleE2ESJ_EENS1_15EpilogueDefaultEEEEEvvEEEEvNT_6ParamsE)
        /*0008*/ 	.word	0x000000a8


	//----- nvinfo : EIATTR_FRAME_SIZE
	.align		4
.L_12:
        /*000c*/ 	.byte	0x04, 0x11
        /*000e*/ 	.short	(.L_14 - .L_13)
	.align		4
.L_13:
        /*0010*/ 	.word	index@(_ZN7cutlass13device_kernelINS_4gemm6kernel13GemmUniversalIN4cute5tupleIJiiiiEEENS1_10collective13CollectiveMmaINS1_37MainloopSm90TmaGmmaWarpSpecializedFP8ILi3ENS5_IJNS4_1CILi1EEENSA_ILi2EEESB_EEENS1_32KernelTmaWarpSpecializedPingpongEEENS5_IJNSA_ILi64EEESG_NSA_ILi32EEEEEENS_12float_e5m2_tENS5_IJlSB_lEEESJ_SK_NS4_8TiledMMAINS4_8MMA_AtomIJNS4_4SM904GMMA30MMA_64x64x32_F32E5M2E5M2_SS_TNILNSO_7ScaleInE1ELSQ_1EEEEEENS4_6LayoutINS5_IJSB_SB_SB_EEENS5_IJNSA_ILi0EEESV_SV_EEEEENS5_IJNS4_10UnderscoreESY_SY_EEEEENS4_23SM90_TMA_LOAD_MULTICASTENS4_14ComposedLayoutINS4_7SwizzleILi1ELi4ELi3EEENS4_18smem_ptr_flag_bitsILi8EEENST_INS5_IJNSA_ILi8EEESH_EEENS5_IJSH_SB_EEEEEEEvNS4_8identityENS4_13SM90_TMA_LOADES1B_vS1C_EENS_8epilogue10collective6detail29Sm90TmaWarpSpecializedAdapterINS1G_15DefaultEpilogueISJ_SK_SK_NS1F_6thread17LinearCombinationISJ_Li1EffLNS1K_9ScaleType4KindE0ELNS_15FloatRoundStyleE2ESJ_EENS1_15EpilogueDefaultEEEEEvvEEEEvNT_6ParamsE)
        /*0014*/ 	.word	0x00000000


	//----- nvinfo : EIATTR_MIN_STACK_SIZE
	.align		4
.L_14:
        /*0018*/ 	.byte	0x04, 0x12
        /*001a*/ 	.short	(.L_16 - .L_15)
	.align		4
.L_15:
        /*001c*/ 	.word	index@(_ZN7cutlass13device_kernelINS_4gemm6kernel13GemmUniversalIN4cute5tupleIJiiiiEEENS1_10collective13CollectiveMmaINS1_37MainloopSm90TmaGmmaWarpSpecializedFP8ILi3ENS5_IJNS4_1CILi1EEENSA_ILi2EEESB_EEENS1_32KernelTmaWarpSpecializedPingpongEEENS5_IJNSA_ILi64EEESG_NSA_ILi32EEEEEENS_12float_e5m2_tENS5_IJlSB_lEEESJ_SK_NS4_8TiledMMAINS4_8MMA_AtomIJNS4_4SM904GMMA30MMA_64x64x32_F32E5M2E5M2_SS_TNILNSO_7ScaleInE1ELSQ_1EEEEEENS4_6LayoutINS5_IJSB_SB_SB_EEENS5_IJNSA_ILi0EEESV_SV_EEEEENS5_IJNS4_10UnderscoreESY_SY_EEEEENS4_23SM90_TMA_LOAD_MULTICASTENS4_14ComposedLayoutINS4_7SwizzleILi1ELi4ELi3EEENS4_18smem_ptr_flag_bitsILi8EEENST_INS5_IJNSA_ILi8EEESH_EEENS5_IJSH_SB_EEEEEEEvNS4_8identityENS4_13SM90_TMA_LOADES1B_vS1C_EENS_8epilogue10collective6detail29Sm90TmaWarpSpecializedAdapterINS1G_15DefaultEpilogueISJ_SK_SK_NS1F_6thread17LinearCombinationISJ_Li1EffLNS1K_9ScaleType4KindE0ELNS_15FloatRoundStyleE2ESJ_EENS1_15EpilogueDefaultEEEEEvvEEEEvNT_6ParamsE)
        /*0020*/ 	.word	0x00000000
.L_16:


//--------------------- .nv.compat                --------------------------
	.section	.nv.compat,"",@"SHT_CUDA_COMPAT_INFO"
	.align	4
        /*0000*/ 	.byte	0x02, 0x09, 0x01, 0x00, 0x02, 0x02, 0x04, 0x00, 0x02, 0x05, 0x05, 0x00, 0x03, 0x07, 0x01, 0x01
        /*0010*/ 	.byte	0x02, 0x03, 0x01, 0x00, 0x02, 0x06, 0x01, 0x00, 0x04, 0x0b, 0x08, 0x00, 0x00, 0x00, 0x00, 0x00
        /*0020*/ 	.byte	0x00, 0x00, 0x00, 0x00


//--------------------- .nv.info._ZN7cutlass13device_kernelINS_4gemm6kernel13GemmUniversalIN4cute5tupleIJiiiiEEENS1_10collective13CollectiveMmaINS1_37MainloopSm90TmaGmmaWarpSpecializedFP8ILi3ENS5_IJNS4_1CILi1EEENSA_ILi2EEESB_EEENS1_32KernelTmaWarpSpecializedPingpongEEENS5_IJNSA_ILi64EEESG_NSA_ILi32EEEEEENS_12float_e5m2_tENS5_IJlSB_lEEESJ_SK_NS4_8TiledMMAINS4_8MMA_AtomIJNS4_4SM904GMMA30MMA_64x64x32_F32E5M2E5M2_SS_TNILNSO_7ScaleInE1ELSQ_1EEEEEENS4_6LayoutINS5_IJSB_SB_SB_EEENS5_IJNSA_ILi0EEESV_SV_EEEEENS5_IJNS4_10UnderscoreESY_SY_EEEEENS4_23SM90_TMA_LOAD_MULTICASTENS4_14ComposedLayoutINS4_7SwizzleILi1ELi4ELi3EEENS4_18smem_ptr_flag_bitsILi8EEENST_INS5_IJNSA_ILi8EEESH_EEENS5_IJSH_SB_EEEEEEEvNS4_8identityENS4_13SM90_TMA_LOADES1B_vS1C_EENS_8epilogue10collective6detail29Sm90TmaWarpSpecializedAdapterINS1G_15DefaultEpilogueISJ_SK_SK_NS1F_6thread17LinearCombinationISJ_Li1EffLNS1K_9ScaleType4KindE0ELNS_15FloatRoundStyleE2ESJ_EENS1_15EpilogueDefaultEEEEEvvEEEEvNT_6ParamsE --------------------------
	.section	.nv.info._ZN7cutlass13device_kernelINS_4gemm6kernel13GemmUniversalIN4cute5tupleIJiiiiEEENS1_10collective13CollectiveMmaINS1_37MainloopSm90TmaGmmaWarpSpecializedFP8ILi3ENS5_IJNS4_1CILi1EEENSA_ILi2EEESB_EEENS1_32KernelTmaWarpSpecializedPingpongEEENS5_IJNSA_ILi64EEESG_NSA_ILi32EEEEEENS_12float_e5m2_tENS5_IJlSB_lEEESJ_SK_NS4_8TiledMMAINS4_8MMA_AtomIJNS4_4SM904GMMA30MMA_64x64x32_F32E5M2E5M2_SS_TNILNSO_7ScaleInE1ELSQ_1EEEEEENS4_6LayoutINS5_IJSB_SB_SB_EEENS5_IJNSA_ILi0EEESV_SV_EEEEENS5_IJNS4_10UnderscoreESY_SY_EEEEENS4_23SM90_TMA_LOAD_MULTICASTENS4_14ComposedLayoutINS4_7SwizzleILi1ELi4ELi3EEENS4_18smem_ptr_flag_bitsILi8EEENST_INS5_IJNSA_ILi8EEESH_EEENS5_IJSH_SB_EEEEEEEvNS4_8identityENS4_13SM90_TMA_LOADES1B_vS1C_EENS_8epilogue10collective6detail29Sm90TmaWarpSpecializedAdapterINS1G_15DefaultEpilogueISJ_SK_SK_NS1F_6thread17LinearCombinationISJ_Li1EffLNS1K_9ScaleType4KindE0ELNS_15FloatRoundStyleE2ESJ_EENS1_15EpilogueDefaultEEEEEvvEEEEvNT_6ParamsE,"",@"SHT_CUDA_INFO"
	.sectionflags	@""
	.align	4


	//----- nvinfo : EIATTR_CUDA_API_VERSION
	.align		4
        /*0000*/ 	.byte	0x04, 0x37
        /*0002*/ 	.short	(.L_18 - .L_17)
.L_17:
        /*0004*/ 	.word	0x00000082


	//----- nvinfo : EIATTR_KPARAM_INFO
	.align		4
.L_18:
        /*0008*/ 	.byte	0x04, 0x17
        /*000a*/ 	.short	(.L_20 - .L_19)
.L_19:
        /*000c*/ 	.word	0x00000000
        /*0010*/ 	.short	0x0000
        /*0012*/ 	.short	0x0070
        /*0014*/ 	.byte	0x00, 0xf0, 0x01, 0x10


	//----- nvinfo : EIATTR_SPARSE_MMA_MASK
	.align		4
.L_20:
        /*0018*/ 	.byte	0x03, 0x50
        /*001a*/ 	.short	0x0000


	//----- nvinfo : EIATTR_MAXREG_COUNT
	.align		4
        /*001c*/ 	.byte	0x03, 0x1b
        /*001e*/ 	.short	0x00a8


	//----- nvinfo : EIATTR_NUM_BARRIERS
	.align		4
        /*0020*/ 	.byte	0x02, 0x4c
        /*0022*/ 	.byte	0x01
	.zero		1


	//----- nvinfo : EIATTR_MERCURY_ISA_VERSION
	.align		4
        /*0024*/ 	.byte	0x03, 0x5f
        /*0026*/ 	.short	0x0101


	//----- nvinfo : EIATTR_INT_WARP_WIDE_INSTR_OFFSETS
	.align		4
        /*0028*/ 	.byte	0x04, 0x31
        /*002a*/ 	.short	(.L_22 - .L_21)


	//   ....[0]....
.L_21:
        /*002c*/ 	.word	0x000004b0


	//   ....[1]....
        /*0030*/ 	.word	0x000004f0


	//   ....[2]....
        /*0034*/ 	.word	0x00000620


	//   ....[3]....
        /*0038*/ 	.word	0x00000650


	//   ....[4]....
        /*003c*/ 	.word	0x00000660


	//   ....[5]....
        /*0040*/ 	.word	0x00000670


	//   ....[6]....
        /*0044*/ 	.word	0x000006f0


	//   ....[7]....
        /*0048*/ 	.word	0x00000740


	//   ....[8]....
        /*004c*/ 	.word	0x00002630


	//----- nvinfo : EIATTR_COOP_GROUP_MASK_REGIDS
	.align		4
.L_22:
        /*0050*/ 	.byte	0x04, 0x29
        /*0052*/ 	.short	(.L_24 - .L_23)


	//   ....[0]....
.L_23:
        /*0054*/ 	.word	0xffffffff


	//   ....[1]....
        /*0058*/ 	.word	0xffffffff


	//   ....[2]....
        /*005c*/ 	.word	0xffffffff


	//   ....[3]....
        /*0060*/ 	.word	0xffffffff


	//   ....[4]....
        /*0064*/ 	.word	0xffffffff


	//   ....[5]....
        /*0068*/ 	.word	0xffffffff


	//   ....[6]....
        /*006c*/ 	.word	0xffffffff


	//----- nvinfo : EIATTR_COOP_GROUP_INSTR_OFFSETS
	.align		4
.L_24:
        /*0070*/ 	.byte	0x04, 0x28
        /*0072*/ 	.short	(.L_26 - .L_25)


	//   ....[0]....
.L_25:
        /*0074*/ 	.word	0x00000060


	//   ....[1]....
        /*0078*/ 	.word	0x00000070


	//   ....[2]....
        /*007c*/ 	.word	0x00000130


	//   ....[3]....
        /*0080*/ 	.word	0x000002b0


	//   ....[4]....
        /*0084*/ 	.word	0x000002f0


	//   ....[5]....
        /*0088*/ 	.word	0x00000370


	//   ....[6]....
        /*008c*/ 	.word	0x000008b0


	//----- nvinfo : EIATTR_REG_RECONFIG
	.align		4
.L_26:
        /*0090*/ 	.byte	0x01, 0x54
	.zero		2


	//----- nvinfo : EIATTR_MBARRIER_INSTR_OFFSETS
	.align		4
        /*0094*/ 	.byte	0x04, 0x39
        /*0096*/ 	.short	(.L_28 - .L_27)


	//   ....[0]....
.L_27:
        /*0098*/ 	.word	0x00000240
        /*009c*/ 	.word	0x000000ff
        /*00a0*/ 	.word	0x00000000
        /*00a4*/ 	.short	0x0100
        /*00a6*/ 	.byte	0x08
	.zero		1


	//   ....[1]....
        /*00a8*/ 	.word	0x00000250
        /*00ac*/ 	.word	0x000000ff
        /*00b0*/ 	.word	0x00000018
        /*00b4*/ 	.short	0x0100
        /*00b6*/ 	.byte	0x08
	.zero		1


	//   ....[2]....
        /*00b8*/ 	.word	0x00000260
        /*00bc*/ 	.word	0x000000ff
        /*00c0*/ 	.word	0x00000008
        /*00c4*/ 	.short	0x0100
        /*00c6*/ 	.byte	0x08
	.zero		1


	//   ....[3]....
        /*00c8*/ 	.word	0x00000270
        /*00cc*/ 	.word	0x000000ff
        /*00d0*/ 	.word	0x00000020
        /*00d4*/ 	.short	0x0100
        /*00d6*/ 	.byte	0x08
	.zero		1


	//   ....[4]....
        /*00d8*/ 	.word	0x00000280
        /*00dc*/ 	.word	0x000000ff
        /*00e0*/ 	.word	0x00000010
        /*00e4*/ 	.short	0x0100
        /*00e6*/ 	.byte	0x08
	.zero		1


	//   ....[5]....
        /*00e8*/ 	.word	0x00000290
        /*00ec*/ 	.word	0x000000ff
        /*00f0*/ 	.word	0x00000028
        /*00f4*/ 	.short	0x0100
        /*00f6*/ 	.byte	0x08
	.zero		1


	//   ....[6]....
        /*00f8*/ 	.word	0x00000770
        /*00fc*/ 	.word	0x000000ff
        /*0100*/ 	.word	0x00000060
        /*0104*/ 	.short	0x0100
        /*0106*/ 	.byte	0x08
	.zero		1


	//   ....[7]....
        /*0108*/ 	.word	0x00000800
        /*010c*/ 	.word	0x000000ff
        /*0110*/ 	.word	0x00000068
        /*0114*/ 	.short	0x0100
        /*0116*/ 	.byte	0x08
	.zero		1


	//   ....[8]....
        /*0118*/ 	.word	0x00000830
        /*011c*/ 	.word	0x000000ff
        /*0120*/ 	.word	0x00000040
        /*0124*/ 	.short	0x0100
        /*0126*/ 	.byte	0x09
	.zero		1


	//   ....[9]....
        /*0128*/ 	.word	0x00000840
        /*012c*/ 	.word	0x000000ff
        /*0130*/ 	.word	0x00000048
        /*0134*/ 	.short	0x0100
        /*0136*/ 	.byte	0x09
	.zero		1


	//   ....[10]....
        /*0138*/ 	.word	0x00000850
        /*013c*/ 	.word	0x000000ff
        /*0140*/ 	.word	0x00000050
        /*0144*/ 	.short	0x0100
        /*0146*/ 	.byte	0x09
	.zero		1


	//   ....[11]....
        /*0148*/ 	.word	0x00000860
        /*014c*/ 	.word	0x000000ff
        /*0150*/ 	.word	0x00000058
        /*0154*/ 	.short	0x0100
        /*0156*/ 	.byte	0x09
	.zero		1


	//   ....[12]....
        /*0158*/ 	.word	0x00001640
        /*015c*/ 	.word	0x000000ff
        /*0160*/ 	.word	0xfffffff8
        /*0164*/ 	.short	0x010a
        /*0166*/ 	.byte	0x0f
	.zero		1


	//   ....[13]....
        /*0168*/ 	.word	0x00001920
        /*016c*/ 	.word	0x000000ff
        /*0170*/ 	.word	0x00000000
        /*0174*/ 	.short	0x010a
        /*0176*/ 	.byte	0x06
	.zero		1


	//   ....[14]....
        /*0178*/ 	.word	0x00001960
        /*017c*/ 	.word	0x000000ff
        /*0180*/ 	.word	0x00000000
        /*0184*/ 	.short	0x010a
        /*0186*/ 	.byte	0x06
	.zero		1


	//   ....[15]....
        /*0188*/ 	.word	0x00001e90
        /*018c*/ 	.word	0x000000ff
        /*0190*/ 	.word	0x00000000
        /*0194*/ 	.short	0x010a
        /*0196*/ 	.byte	0x09
	.zero		1


	//   ....[16]....
        /*0198*/ 	.word	0x00001ed0
        /*019c*/ 	.word	0x000000ff
        /*01a0*/ 	.word	0x00000000
        /*01a4*/ 	.short	0x010a
        /*01a6*/ 	.byte	0x09
	.zero		1


	//   ....[17]....
        /*01a8*/ 	.word	0x00002260
        /*01ac*/ 	.word	0x00000013
        /*01b0*/ 	.word	0x00000000
        /*01b4*/ 	.short	0x0101
        /*01b6*/ 	.byte	0x3f
	.zero		1


	//   ....[18]....
        /*01b8*/ 	.word	0x000025d0
        /*01bc*/ 	.word	0x0000000f
        /*01c0*/ 	.word	0x00000000
        /*01c4*/ 	.short	0x0101
        /*01c6*/ 	.byte	0x17
	.zero		1


	//   ....[19]....
        /*01c8*/ 	.word	0x000026e0
        /*01cc*/ 	.word	0x0000000f
        /*01d0*/ 	.word	0x00000000
        /*01d4*/ 	.short	0x0101
        /*01d6*/ 	.byte	0x3f
	.zero		1


	//   ....[20]....
        /*01d8*/ 	.word	0x00002790
        /*01dc*/ 	.word	0x000000ff
        /*01e0*/ 	.word	0x00000008
        /*01e4*/ 	.short	0x010a
        /*01e6*/ 	.byte	0x0f
	.zero		1


	//   ....[21]....
        /*01e8*/ 	.word	0x00004ff0
        /*01ec*/ 	.word	0x00000004
        /*01f0*/ 	.word	0x00000000
        /*01f4*/ 	.short	0x0101
        /*01f6*/ 	.byte	0x17
	.zero		1


	//   ....[22]....
        /*01f8*/ 	.word	0x00005910
        /*01fc*/ 	.word	0x00000013
        /*0200*/ 	.word	0x00000018
        /*0204*/ 	.short	0x010a
        /*0206*/ 	.byte	0x3f
	.zero		1


	//   ....[23]....
        /*0208*/ 	.word	0x00005c90
        /*020c*/ 	.word	0x0000000a
        /*0210*/ 	.word	0x00000068
        /*0214*/ 	.short	0x0101
        /*0216*/ 	.byte	0x3f
	.zero		1


	//   ....[24]....
        /*0218*/ 	.word	0x000063f0
        /*021c*/ 	.word	0x00000007
        /*0220*/ 	.word	0x00000000
        /*0224*/ 	.short	0x010a
        /*0226*/ 	.byte	0x3f
	.zero		1


	//   ....[25]....
        /*0228*/ 	.word	0x00006470
        /*022c*/ 	.word	0x00000006
        /*0230*/ 	.word	0x00000000
        /*0234*/ 	.short	0x010a
        /*0236*/ 	.byte	0x3f
	.zero		1


	//   ....[26]....
        /*0238*/ 	.word	0x00006500
        /*023c*/ 	.word	0x00000003
        /*0240*/ 	.word	0x00000000
        /*0244*/ 	.short	0x010a
        /*0246*/ 	.byte	0x3f
	.zero		1


	//   ....[27]....
        /*0248*/ 	.word	0x00006570
        /*024c*/ 	.word	0x0000000f
        /*0250*/ 	.word	0xfffffff8
        /*0254*/ 	.short	0x010a
        /*0256*/ 	.byte	0x3f
	.zero		1


	//   ....[28]....
        /*0258*/ 	.word	0x000065d0
        /*025c*/ 	.word	0x0000000f
        /*0260*/ 	.word	0x00000000
        /*0264*/ 	.short	0x010a
        /*0266*/ 	.byte	0x3f
	.zero		1


	//   ....[29]....
        /*0268*/ 	.word	0x00006630
        /*026c*/ 	.word	0x00000013
        /*0270*/ 	.word	0x00000000
        /*0274*/ 	.short	0x010a
        /*0276*/ 	.byte	0x3f
	.zero		1


	//   ....[30]....
        /*0278*/ 	.word	0x00006690
        /*027c*/ 	.word	0x0000000f
        /*0280*/ 	.word	0x00000008
        /*0284*/ 	.short	0x010a
        /*0286*/ 	.byte	0x3f
	.zero		1


	//   ....[31]....
        /*0288*/ 	.word	0x00006760
        /*028c*/ 	.word	0x00000013
        /*0290*/ 	.word	0x00000018
        /*0294*/ 	.short	0x010a
        /*0296*/ 	.byte	0x3f
	.zero		1


	//   ....[32]....
        /*0298*/ 	.word	0x00006840
        /*029c*/ 	.word	0x00000007
        /*02a0*/ 	.word	0x00000000
        /*02a4*/ 	.short	0x010a
        /*02a6*/ 	.byte	0x3f
	.zero		1


	//   ....[33]....
        /*02a8*/ 	.word	0x00006890
        /*02ac*/ 	.word	0x00000006
        /*02b0*/ 	.word	0x00000000
        /*02b4*/ 	.short	0x010a
        /*02b6*/ 	.byte	0x3f
	.zero		1


	//----- nvinfo : EIATTR_NUM_MBARRIERS
	.align		4
.L_28:
        /*02b8*/ 	.byte	0x03, 0x38
        /*02ba*/ 	.short	0x000c


	//----- nvinfo : EIATTR_EXIT_INSTR_OFFSETS
	.align		4
        /*02bc*/ 	.byte	0x04, 0x1c
        /*02be*/ 	.short	(.L_30 - .L_29)


	//   ....[0]....
.L_29:
        /*02c0*/ 	.word	0x00001300


	//   ....[1]....
        /*02c4*/ 	.word	0x00001360


	//   ....[2]....
        /*02c8*/ 	.word	0x00005600


	//   ....[3]....
        /*02cc*/ 	.word	0x00005630


	//   ....[4]....
        /*02d0*/ 	.word	0x00006550


	//----- nvinfo : EIATTR_MAX_THREADS
	.align		4
.L_30:
        /*02d4*/ 	.byte	0x04, 0x05
        /*02d6*/ 	.short	(.L_32 - .L_31)
.L_31:
        /*02d8*/ 	.word	0x00000180
        /*02dc*/ 	.word	0x00000001
        /*02e0*/ 	.word	0x00000001


	//----- nvinfo : EIATTR_CRS_STACK_SIZE
	.align		4
.L_32:
        /*02e4*/ 	.byte	0x04, 0x1e
        /*02e6*/ 	.short	(.L_34 - .L_33)
.L_33:
        /*02e8*/ 	.word	0x00000000


	//----- nvinfo : EIATTR_CBANK_PARAM_SIZE
	.align		4
.L_34:
        /*02ec*/ 	.byte	0x03, 0x19
        /*02ee*/ 	.short	0x0470


	//----- nvinfo : EIATTR_PARAM_CBANK
	.align		4
        /*02f0*/ 	.byte	0x04, 0x0a
        /*02f2*/ 	.short	(.L_36 - .L_35)
	.align		4
.L_35:
        /*02f4*/ 	.word	index@(.nv.constant0._ZN7cutlass13device_kernelINS_4gemm6kernel13GemmUniversalIN4cute5tupleIJiiiiEEENS1_10collective13CollectiveMmaINS1_37MainloopSm90TmaGmmaWarpSpecializedFP8ILi3ENS5_IJNS4_1CILi1EEENSA_ILi2EEESB_EEENS1_32KernelTmaWarpSpecializedPingpongEEENS5_IJNSA_ILi64EEESG_NSA_ILi32EEEEEENS_12float_e5m2_tENS5_IJlSB_lEEESJ_SK_NS4_8TiledMMAINS4_8MMA_AtomIJNS4_4SM904GMMA30MMA_64x64x32_F32E5M2E5M2_SS_TNILNSO_7ScaleInE1ELSQ_1EEEEEENS4_6LayoutINS5_IJSB_SB_SB_EEENS5_IJNSA_ILi0EEESV_SV_EEEEENS5_IJNS4_10UnderscoreESY_SY_EEEEENS4_23SM90_TMA_LOAD_MULTICASTENS4_14ComposedLayoutINS4_7SwizzleILi1ELi4ELi3EEENS4_18smem_ptr_flag_bitsILi8EEENST_INS5_IJNSA_ILi8EEESH_EEENS5_IJSH_SB_EEEEEEEvNS4_8identityENS4_13SM90_TMA_LOADES1B_vS1C_EENS_8epilogue10collective6detail29Sm90TmaWarpSpecializedAdapterINS1G_15DefaultEpilogueISJ_SK_SK_NS1F_6thread17LinearCombinationISJ_Li1EffLNS1K_9ScaleType4KindE0ELNS_15FloatRoundStyleE2ESJ_EENS1_15EpilogueDefaultEEEEEvvEEEEvNT_6ParamsE)
        /*02f8*/ 	.short	0x0210
        /*02fa*/ 	.short	0x0470


	//----- nvinfo : EIATTR_SW_WAR
	.align		4
.L_36:
        /*02fc*/ 	.byte	0x04, 0x36
        /*02fe*/ 	.short	(.L_38 - .L_37)
.L_37:
        /*0300*/ 	.word	0x00000008
.L_38:


//--------------------- .nv.callgraph             --------------------------
	.section	.nv.callgraph,"",@"SHT_CUDA_CALLGRAPH"
	.align	4
	.sectionentsize	8
	.align		4
        /*0000*/ 	.word	0x00000000
	.align		4
        /*0004*/ 	.word	0xffffffff
	.align		4
        /*0008*/ 	.word	0x00000000
	.align		4
        /*000c*/ 	.word	0xfffffffe
	.align		4
        /*0010*/ 	.word	0x00000000
	.align		4
        /*0014*/ 	.word	0xfffffffd
	.align		4
        /*0018*/ 	.word	0x00000000
	.align		4
        /*001c*/ 	.word	0xfffffffc


//--------------------- .nv.constant4             --------------------------
	.section	.nv.constant4,"a",@progbits
	.align	8
	.align		8
.nv.constant4:
        /*0000*/ 	.dword	_ZN39_INTERNAL_7c8f91c7_4_k_cu_e7c5247b_43994cuda3std3__45__cpo5beginE
	.align		8
        /*0008*/ 	.dword	_ZN39_INTERNAL_7c8f91c7_4_k_cu_e7c5247b_43994cuda3std3__45__cpo3endE
	.align		8
        /*0010*/ 	.dword	_ZN39_INTERNAL_7c8f91c7_4_k_cu_e7c5247b_43994cuda3std3__45__cpo6cbeginE
	.align		8
        /*0018*/ 	.dword	_ZN39_INTERNAL_7c8f91c7_4_k_cu_e7c5247b_43994cuda3std3__45__cpo4cendE
	.align		8
        /*0020*/ 	.dword	_ZN39_INTERNAL_7c8f91c7_4_k_cu_e7c5247b_43994cuda3std3__441_GLOBAL__N__7c8f91c7_4_k_cu_e7c5247b_43996ignoreE
	.align		8
        /*0028*/ 	.dword	_ZN39_INTERNAL_7c8f91c7_4_k_cu_e7c5247b_43994cuda3std3__419piecewise_constructE
	.align		8
        /*0030*/ 	.dword	_ZN39_INTERNAL_7c8f91c7_4_k_cu_e7c5247b_43994cuda3std3__48in_placeE
	.align		8
        /*0038*/ 	.dword	_ZN39_INTERNAL_7c8f91c7_4_k_cu_e7c5247b_43994cuda3std6ranges3__45__cpo4swapE
	.align		8
        /*0040*/ 	.dword	_ZN39_INTERNAL_7c8f91c7_4_k_cu_e7c5247b_43994cuda3std6ranges3__45__cpo9iter_moveE
	.align		8
        /*0048*/ 	.dword	_ZN39_INTERNAL_7c8f91c7_4_k_cu_e7c5247b_43994cute7productE
	.align		8
        /*0050*/ 	.dword	_ZN39_INTERNAL_7c8f91c7_4_k_cu_e7c5247b_43994cute1_E


//--------------------- .text._ZN7cutlass13device_kernelINS_4gemm6kernel13GemmUniversalIN4cute5tupleIJiiiiEEENS1_10collective13CollectiveMmaINS1_37MainloopSm90TmaGmmaWarpSpecializedFP8ILi3ENS5_IJNS4_1CILi1EEENSA_ILi2EEESB_EEENS1_32KernelTmaWarpSpecializedPingpongEEENS5_IJNSA_ILi64EEESG_NSA_ILi32EEEEEENS_12float_e5m2_tENS5_IJlSB_lEEESJ_SK_NS4_8TiledMMAINS4_8MMA_AtomIJNS4_4SM904GMMA30MMA_64x64x32_F32E5M2E5M2_SS_TNILNSO_7ScaleInE1ELSQ_1EEEEEENS4_6LayoutINS5_IJSB_SB_SB_EEENS5_IJNSA_ILi0EEESV_SV_EEEEENS5_IJNS4_10UnderscoreESY_SY_EEEEENS4_23SM90_TMA_LOAD_MULTICASTENS4_14ComposedLayoutINS4_7SwizzleILi1ELi4ELi3EEENS4_18smem_ptr_flag_bitsILi8EEENST_INS5_IJNSA_ILi8EEESH_EEENS5_IJSH_SB_EEEEEEEvNS4_8identityENS4_13SM90_TMA_LOADES1B_vS1C_EENS_8epilogue10collective6detail29Sm90TmaWarpSpecializedAdapterINS1G_15DefaultEpilogueISJ_SK_SK_NS1F_6thread17LinearCombinationISJ_Li1EffLNS1K_9ScaleType4KindE0ELNS_15FloatRoundStyleE2ESJ_EENS1_15EpilogueDefaultEEEEEvvEEEEvNT_6ParamsE --------------------------
	.section	.text._ZN7cutlass13device_kernelINS_4gemm6kernel13GemmUniversalIN4cute5tupleIJiiiiEEENS1_10collective13CollectiveMmaINS1_37MainloopSm90TmaGmmaWarpSpecializedFP8ILi3ENS5_IJNS4_1CILi1EEENSA_ILi2EEESB_EEENS1_32KernelTmaWarpSpecializedPingpongEEENS5_IJNSA_ILi64EEESG_NSA_ILi32EEEEEENS_12float_e5m2_tENS5_IJlSB_lEEESJ_SK_NS4_8TiledMMAINS4_8MMA_AtomIJNS4_4SM904GMMA30MMA_64x64x32_F32E5M2E5M2_SS_TNILNSO_7ScaleInE1ELSQ_1EEEEEENS4_6LayoutINS5_IJSB_SB_SB_EEENS5_IJNSA_ILi0EEESV_SV_EEEEENS5_IJNS4_10UnderscoreESY_SY_EEEEENS4_23SM90_TMA_LOAD_MULTICASTENS4_14ComposedLayoutINS4_7SwizzleILi1ELi4ELi3EEENS4_18smem_ptr_flag_bitsILi8EEENST_INS5_IJNSA_ILi8EEESH_EEENS5_IJSH_SB_EEEEEEEvNS4_8identityENS4_13SM90_TMA_LOADES1B_vS1C_EENS_8epilogue10collective6detail29Sm90TmaWarpSpecializedAdapterINS1G_15DefaultEpilogueISJ_SK_SK_NS1F_6thread17LinearCombinationISJ_Li1EffLNS1K_9ScaleType4KindE0ELNS_15FloatRoundStyleE2ESJ_EENS1_15EpilogueDefaultEEEEEvvEEEEvNT_6ParamsE,"ax",@progbits
	.align	128
.text._ZN7cutlass13device_kernelINS_4gemm6kernel13GemmUniversalIN4cute5tupleIJiiiiEEENS1_10collective13CollectiveMmaINS1_37MainloopSm90TmaGmmaWarpSpecializedFP8ILi3ENS5_IJNS4_1CILi1EEENSA_ILi2EEESB_EEENS1_32KernelTmaWarpSpecializedPingpongEEENS5_IJNSA_ILi64EEESG_NSA_ILi32EEEEEENS_12float_e5m2_tENS5_IJlSB_lEEESJ_SK_NS4_8TiledMMAINS4_8MMA_AtomIJNS4_4SM904GMMA30MMA_64x64x32_F32E5M2E5M2_SS_TNILNSO_7ScaleInE1ELSQ_1EEEEEENS4_6LayoutINS5_IJSB_SB_SB_EEENS5_IJNSA_ILi0EEESV_SV_EEEEENS5_IJNS4_10UnderscoreESY_SY_EEEEENS4_23SM90_TMA_LOAD_MULTICASTENS4_14ComposedLayoutINS4_7SwizzleILi1ELi4ELi3EEENS4_18smem_ptr_flag_bitsILi8EEENST_INS5_IJNSA_ILi8EEESH_EEENS5_IJSH_SB_EEEEEEEvNS4_8identityENS4_13SM90_TMA_LOADES1B_vS1C_EENS_8epilogue10collective6detail29Sm90TmaWarpSpecializedAdapterINS1G_15DefaultEpilogueISJ_SK_SK_NS1F_6thread17LinearCombinationISJ_Li1EffLNS1K_9ScaleType4KindE0ELNS_15FloatRoundStyleE2ESJ_EENS1_15EpilogueDefaultEEEEEvvEEEEvNT_6ParamsE:
        .type           _ZN7cutlass13device_kernelINS_4gemm6kernel13GemmUniversalIN4cute5tupleIJiiiiEEENS1_10collective13CollectiveMmaINS1_37MainloopSm90TmaGmmaWarpSpecializedFP8ILi3ENS5_IJNS4_1CILi1EEENSA_ILi2EEESB_EEENS1_32KernelTmaWarpSpecializedPingpongEEENS5_IJNSA_ILi64EEESG_NSA_ILi32EEEEEENS_12float_e5m2_tENS5_IJlSB_lEEESJ_SK_NS4_8TiledMMAINS4_8MMA_AtomIJNS4_4SM904GMMA30MMA_64x64x32_F32E5M2E5M2_SS_TNILNSO_7ScaleInE1ELSQ_1EEEEEENS4_6LayoutINS5_IJSB_SB_SB_EEENS5_IJNSA_ILi0EEESV_SV_EEEEENS5_IJNS4_10UnderscoreESY_SY_EEEEENS4_23SM90_TMA_LOAD_MULTICASTENS4_14ComposedLayoutINS4_7SwizzleILi1ELi4ELi3EEENS4_18smem_ptr_flag_bitsILi8EEENST_INS5_IJNSA_ILi8EEESH_EEENS5_IJSH_SB_EEEEEEEvNS4_8identityENS4_13SM90_TMA_LOADES1B_vS1C_EENS_8epilogue10collective6detail29Sm90TmaWarpSpecializedAdapterINS1G_15DefaultEpilogueISJ_SK_SK_NS1F_6thread17LinearCombinationISJ_Li1EffLNS1K_9ScaleType4KindE0ELNS_15FloatRoundStyleE2ESJ_EENS1_15EpilogueDefaultEEEEEvvEEEEvNT_6ParamsE,@function
        .size           _ZN7cutlass13device_kernelINS_4gemm6kernel13GemmUniversalIN4cute5tupleIJiiiiEEENS1_10collective13CollectiveMmaINS1_37MainloopSm90TmaGmmaWarpSpecializedFP8ILi3ENS5_IJNS4_1CILi1EEENSA_ILi2EEESB_EEENS1_32KernelTmaWarpSpecializedPingpongEEENS5_IJNSA_ILi64EEESG_NSA_ILi32EEEEEENS_12float_e5m2_tENS5_IJlSB_lEEESJ_SK_NS4_8TiledMMAINS4_8MMA_AtomIJNS4_4SM904GMMA30MMA_64x64x32_F32E5M2E5M2_SS_TNILNSO_7ScaleInE1ELSQ_1EEEEEENS4_6LayoutINS5_IJSB_SB_SB_EEENS5_IJNSA_ILi0EEESV_SV_EEEEENS5_IJNS4_10UnderscoreESY_SY_EEEEENS4_23SM90_TMA_LOAD_MULTICASTENS4_14ComposedLayoutINS4_7SwizzleILi1ELi4ELi3EEENS4_18smem_ptr_flag_bitsILi8EEENST_INS5_IJNSA_ILi8EEESH_EEENS5_IJSH_SB_EEEEEEEvNS4_8identityENS4_13SM90_TMA_LOADES1B_vS1C_EENS_8epilogue10collective6detail29Sm90TmaWarpSpecializedAdapterINS1G_15DefaultEpilogueISJ_SK_SK_NS1F_6thread17LinearCombinationISJ_Li1EffLNS1K_9ScaleType4KindE0ELNS_15FloatRoundStyleE2ESJ_EENS1_15EpilogueDefaultEEEEEvvEEEEvNT_6ParamsE,(.L_x_142 - _ZN7cutlass13device_kernelINS_4gemm6kernel13GemmUniversalIN4cute5tupleIJiiiiEEENS1_10collective13CollectiveMmaINS1_37MainloopSm90TmaGmmaWarpSpecializedFP8ILi3ENS5_IJNS4_1CILi1EEENSA_ILi2EEESB_EEENS1_32KernelTmaWarpSpecializedPingpongEEENS5_IJNSA_ILi64EEESG_NSA_ILi32EEEEEENS_12float_e5m2_tENS5_IJlSB_lEEESJ_SK_NS4_8TiledMMAINS4_8MMA_AtomIJNS4_4SM904GMMA30MMA_64x64x32_F32E5M2E5M2_SS_TNILNSO_7ScaleInE1ELSQ_1EEEEEENS4_6LayoutINS5_IJSB_SB_SB_EEENS5_IJNSA_ILi0EEESV_SV_EEEEENS5_IJNS4_10UnderscoreESY_SY_EEEEENS4_23SM90_TMA_LOAD_MULTICASTENS4_14ComposedLayoutINS4_7SwizzleILi1ELi4ELi3EEENS4_18smem_ptr_flag_bitsILi8EEENST_INS5_IJNSA_ILi8EEESH_EEENS5_IJSH_SB_EEEEEEEvNS4_8identityENS4_13SM90_TMA_LOADES1B_vS1C_EENS_8epilogue10collective6detail29Sm90TmaWarpSpecializedAdapterINS1G_15DefaultEpilogueISJ_SK_SK_NS1F_6thread17LinearCombinationISJ_Li1EffLNS1K_9ScaleType4KindE0ELNS_15FloatRoundStyleE2ESJ_EENS1_15EpilogueDefaultEEEEEvvEEEEvNT_6ParamsE)
        .other          _ZN7cutlass13device_kernelINS_4gemm6kernel13GemmUniversalIN4cute5tupleIJiiiiEEENS1_10collective13CollectiveMmaINS1_37MainloopSm90TmaGmmaWarpSpecializedFP8ILi3ENS5_IJNS4_1CILi1EEENSA_ILi2EEESB_EEENS1_32KernelTmaWarpSpecializedPingpongEEENS5_IJNSA_ILi64EEESG_NSA_ILi32EEEEEENS_12float_e5m2_tENS5_IJlSB_lEEESJ_SK_NS4_8TiledMMAINS4_8MMA_AtomIJNS4_4SM904GMMA30MMA_64x64x32_F32E5M2E5M2_SS_TNILNSO_7ScaleInE1ELSQ_1EEEEEENS4_6LayoutINS5_IJSB_SB_SB_EEENS5_IJNSA_ILi0EEESV_SV_EEEEENS5_IJNS4_10UnderscoreESY_SY_EEEEENS4_23SM90_TMA_LOAD_MULTICASTENS4_14ComposedLayoutINS4_7SwizzleILi1ELi4ELi3EEENS4_18smem_ptr_flag_bitsILi8EEENST_INS5_IJNSA_ILi8EEESH_EEENS5_IJSH_SB_EEEEEEEvNS4_8identityENS4_13SM90_TMA_LOADES1B_vS1C_EENS_8epilogue10collective6detail29Sm90TmaWarpSpecializedAdapterINS1G_15DefaultEpilogueISJ_SK_SK_NS1F_6thread17LinearCombinationISJ_Li1EffLNS1K_9ScaleType4KindE0ELNS_15FloatRoundStyleE2ESJ_EENS1_15EpilogueDefaultEEEEEvvEEEEvNT_6ParamsE,@"STO_CUDA_ENTRY STV_DEFAULT"
_ZN7cutlass13device_kernelINS_4gemm6kernel13GemmUniversalIN4cute5tupleIJiiiiEEENS1_10collective13CollectiveMmaINS1_37MainloopSm90TmaGmmaWarpSpecializedFP8ILi3ENS5_IJNS4_1CILi1EEENSA_ILi2EEESB_EEENS1_32KernelTmaWarpSpecializedPingpongEEENS5_IJNSA_ILi64EEESG_NSA_ILi32EEEEEENS_12float_e5m2_tENS5_IJlSB_lEEESJ_SK_NS4_8TiledMMAINS4_8MMA_AtomIJNS4_4SM904GMMA30MMA_64x64x32_F32E5M2E5M2_SS_TNILNSO_7ScaleInE1ELSQ_1EEEEEENS4_6LayoutINS5_IJSB_SB_SB_EEENS5_IJNSA_ILi0EEESV_SV_EEEEENS5_IJNS4_10UnderscoreESY_SY_EEEEENS4_23SM90_TMA_LOAD_MULTICASTENS4_14ComposedLayoutINS4_7SwizzleILi1ELi4ELi3EEENS4_18smem_ptr_flag_bitsILi8EEENST_INS5_IJNSA_ILi8EEESH_EEENS5_IJSH_SB_EEEEEEEvNS4_8identityENS4_13SM90_TMA_LOADES1B_vS1C_EENS_8epilogue10collective6detail29Sm90TmaWarpSpecializedAdapterINS1G_15DefaultEpilogueISJ_SK_SK_NS1F_6thread17LinearCombinationISJ_Li1EffLNS1K_9ScaleType4KindE0ELNS_15FloatRoundStyleE2ESJ_EENS1_15EpilogueDefaultEEEEEvvEEEEvNT_6ParamsE:
[----:B------:R-:W-:Y:S01]  /*0000*/  LDC R1, c[0x0][0x28] ;  /* 0x00000a00ff017b82 */ /* 0x000fe20000000800 */
[----:B------:R-:W0:Y:S01]  /*0010*/  S2R R11, SR_TID.X ;  /* 0x00000000000b7919 */ /* 0x000e220000002100 */
[----:B------:R-:W-:Y:S01]  /*0020*/  ELECT P0, URZ, PT ;  /* 0x00000000003f782f */ /* 0x000fe20003800000 */
[----:B------:R-:W-:Y:S01]  /*0030*/  BSSY B0, `(.L_x_0) ;  /* 0x000000f000007945 */ /* 0x000fe20003800000 */
[--C-:B0-----:R-:W-:Y:S02]  /*0040*/  SHF.R.U32.HI R0, RZ, 0x5, R11.reuse ;  /* 0x00000005ff007819 */ /* 0x101fe4000001160b */
[----:B------:R-:W-:-:S03]  /*0050*/  SHF.R.U32.HI R5, RZ, 0x7, R11 ;  /* 0x00000007ff057819 */ /* 0x000fc6000001160b */
[----:B------:R-:W0:Y:S04]  /*0060*/  SHFL.IDX PT, R2, R0, RZ, 0x1f ;  /* 0x00001fff00027589 */ /* 0x000e2800000e0000 */
[----:B------:R1:W2:Y:S01]  /*0070*/  SHFL.IDX PT, R6, R5, RZ, 0x1f ;  /* 0x00001fff05067589 */ /* 0x0002a200000e0000 */
[----:B0-----:R-:W-:-:S13]  /*0080*/  ISETP.NE.OR P0, PT, R2, RZ, !P0 ;  /* 0x000000ff0200720c */ /* 0x001fda0004705670 */
[----:B-12---:R-:W-:Y:S05]  /*0090*/  @P0 BRA `(.L_x_1) ;  /* 0x0000000000200947 */ /* 0x006fea0003800000 */
[----:B------:R-:W-:Y:S02]  /*00a0*/  ULDC.64 UR4, c[0x0][0x198] ;  /* 0x0000660000047ab9 */ /* 0x000fe40000000a00 */
[----:B------:R-:W-:Y:S02]  /*00b0*/  UIADD3 UR6, UP0, UR4, 0xf0, URZ ;  /* 0x000000f004067890 */ /* 0x000fe4000ff1e03f */
[----:B------:R-:W-:Y:S02]  /*00c0*/  UIADD3 UR4, UP1, UR4, 0x1f0, URZ ;  /* 0x000001f004047890 */ /* 0x000fe4000ff3e03f */
[----:B------:R-:W-:Y:S02]  /*00d0*/  UIADD3.X UR7, URZ, UR5, URZ, UP0, !UPT ;  /* 0x000000053f077290 */ /* 0x000fe400087fe43f */
[----:B------:R-:W-:-:S07]  /*00e0*/  UIADD3.X UR5, URZ, UR5, URZ, UP1, !UPT ;  /* 0x000000053f057290 */ /* 0x000fce0008ffe43f */
[----:B------:R0:W-:Y:S02]  /*00f0*/  UTMACCTL.PF [UR6] ;  /* 0x00000000060079b9 */ /* 0x0001e40008040000 */
[----:B------:R0:W-:Y:S02]  /*0100*/  UTMACCTL.PF [UR4] ;  /* 0x00000000040079b9 */ /* 0x0001e40008040000 */
[----:B0-----:R-:W-:Y:S01]  /*0110*/  NOP ;  /* 0x0000000000007918 */ /* 0x001fe20000000000 */
.L_x_1:
[----:B------:R-:W-:Y:S05]  /*0120*/  BSYNC B0 ;  /* 0x0000000000007941 */ /* 0x000fea0003800000 */
.L_x_0:
[----:B------:R-:W0:Y:S01]  /*0130*/  SHFL.IDX PT, R7, R0, RZ, 0x1f ;  /* 0x00001fff00077589 */ /* 0x000e2200000e0000 */
[----:B------:R-:W-:Y:S02]  /*0140*/  SHF.R.S32.HI R4, RZ, 0x1f, R11 ;  /* 0x0000001fff047819 */ /* 0x000fe4000001140b */
[----:B0-----:R-:W-:-:S13]  /*0150*/  ISETP.NE.AND P0, PT, R7, RZ, PT ;  /* 0x000000ff0700720c */ /* 0x001fda0003f05270 */
[----:B------:R-:W-:Y:S05]  /*0160*/  @P0 BRA `(.L_x_2) ;  /* 0x0000000000500947 */ /* 0x000fea0003800000 */
[----:B------:R-:W0:Y:S01]  /*0170*/  S2UR UR8, SR_CgaCtaId ;  /* 0x00000000000879c3 */ /* 0x000e220000008800 */
[----:B------:R-:W-:Y:S01]  /*0180*/  UMOV UR4, 0x400 ;  /* 0x0000040000047882 */ /* 0x000fe20000000000 */
[----:B------:R-:W-:Y:S01]  /*0190*/  UMOV UR5, 0x1 ;  /* 0x0000000100057882 */ /* 0x000fe20000000000 */
[----:B------:R-:W-:Y:S01]  /*01a0*/  UMOV UR6, 0x2 ;  /* 0x0000000200067882 */ /* 0x000fe20000000000 */
[----:B------:R-:W-:Y:S01]  /*01b0*/  ELECT P0, URZ, PT ;  /* 0x00000000003f782f */ /* 0x000fe20003800000 */
[----:B------:R-:W-:-:S04]  /*01c0*/  UIADD3 UR6, -UR6, 0x100000, URZ ;  /* 0x0010000006067890 */ /* 0x000fc8000fffe13f */
[----:B------:R-:W-:Y:S02]  /*01d0*/  USHF.L.U32 UR7, UR6, 0xb, URZ ;  /* 0x0000000b06077899 */ /* 0x000fe4000800063f */
[----:B------:R-:W-:Y:S02]  /*01e0*/  USHF.L.U32 UR6, UR6, 0x1, URZ ;  /* 0x0000000106067899 */ /* 0x000fe4000800063f */
[----:B0-----:R-:W-:Y:S02]  /*01f0*/  ULEA UR8, UR8, UR4, 0x18 ;  /* 0x0000000408087291 */ /* 0x001fe4000f8ec03f */
[----:B------:R-:W-:-:S04]  /*0200*/  UIADD3 UR4, -UR5, 0x100000, URZ ;  /* 0x0010000005047890 */ /* 0x000fc8000fffe13f */
[----:B------:R-:W-:Y:S02]  /*0210*/  USHF.L.U32 UR5, UR4, 0xb, URZ ;  /* 0x0000000b04057899 */ /* 0x000fe4000800063f */
[----:B------:R-:W-:Y:S01]  /*0220*/  USHF.L.U32 UR4, UR4, 0x1, URZ ;  /* 0x0000000104047899 */ /* 0x000fe2000800063f */
[----:B------:R-:W0:Y:S11]  /*0230*/  FENCE.VIEW.ASYNC.S ;  /* 0x00000000000073c6 */ /* 0x000e360000000000 */
[----:B0-----:R0:W1:Y:S01]  /*0240*/  SYNCS.EXCH.64 URZ, [UR8], UR4 ;  /* 0x00000004083f75b2 */ /* 0x0010620008000100 */
[----:B------:R0:W2:Y:S01]  /*0250*/  SYNCS.EXCH.64 URZ, [UR8+0x18], UR6 ;  /* 0x00001806083f75b2 */ /* 0x0000a20008000100 */
[----:B------:R0:W3:Y:S01]  /*0260*/  SYNCS.EXCH.64 URZ, [UR8+0x8], UR4 ;  /* 0x00000804083f75b2 */ /* 0x0000e20008000100 */
[----:B------:R0:W4:Y:S01]  /*0270*/  SYNCS.EXCH.64 URZ, [UR8+0x20], UR6 ;  /* 0x00002006083f75b2 */ /* 0x0001220008000100 */
[----:B------:R0:W0:Y:S01]  /*0280*/  SYNCS.EXCH.64 URZ, [UR8+0x10], UR4 ;  /* 0x00001004083f75b2 */ /* 0x0000220008000100 */
[----:B------:R0:W0:Y:S01]  /*0290*/  SYNCS.EXCH.64 URZ, [UR8+0x28], UR6 ;  /* 0x00002806083f75b2 */ /* 0x0000220008000100 */
[----:B------:R-:W-:Y:S01]  /*02a0*/  NOP ;  /* 0x0000000000007918 */ /* 0x000fe20000000000 */
.L_x_2:
[----:B------:R-:W5:Y:S01]  /*02b0*/  SHFL.IDX PT, R9, R0, RZ, 0x1f ;  /* 0x00001fff00097589 */ /* 0x000f6200000e0000 */
[----:B------:R-:W-:Y:S01]  /*02c0*/  LEA.HI R4, R4, R11, RZ, 0x7 ;  /* 0x0000000b04047211 */ /* 0x000fe200078f38ff */
[----:B------:R-:W1:Y:S01]  /*02d0*/  S2UR UR12, SR_CTAID.X ;  /* 0x00000000000c79c3 */ /* 0x000e620000002500 */
[----:B------:R-:W-:Y:S01]  /*02e0*/  ELECT P0, URZ, PT ;  /* 0x00000000003f782f */ /* 0x000fe20003800000 */
[----:B------:R0:W2:Y:S01]  /*02f0*/  SHFL.IDX PT, R8, R0, RZ, 0x1f ;  /* 0x00001fff00087589 */ /* 0x0000a200000e0000 */
[----:B------:R-:W-:Y:S02]  /*0300*/  LOP3.LUT R4, R4, 0xffffff80, RZ, 0xc0, !PT ;  /* 0xffffff8004047812 */ /* 0x000fe400078ec0ff */
[----:B------:R-:W-:Y:S01]  /*0310*/  ELECT P1, URZ, PT ;  /* 0x00000000003f782f */ /* 0x000fe20003820000 */
[----:B------:R-:W-:Y:S01]  /*0320*/  NOP ;  /* 0x0000000000007918 */ /* 0x000fe20000000000 */
[----:B------:R-:W3:Y:S01]  /*0330*/  S2R R14, SR_CTAID.Y ;  /* 0x00000000000e7919 */ /* 0x000ee20000002600 */
[----:B0-----:R-:W-:Y:S01]  /*0340*/  ULDC UR4, c[0x0][0x150] ;  /* 0x0000540000047ab9 */ /* 0x001fe20000000800 */
[----:B------:R-:W-:Y:S01]  /*0350*/  IMAD.IADD R10, R11, 0x1, -R4 ;  /* 0x000000010b0a7824 */ /* 0x000fe200078e0a04 */
[----:B------:R-:W0:Y:S01]  /*0360*/  LDC R12, c[0x0][0x140] ;  /* 0x00005000ff0c7b82 */ /* 0x000e220000000800 */
[----:B------:R3:W4:Y:S01]  /*0370*/  SHFL.IDX PT, R13, R5, RZ, 0x1f ;  /* 0x00001fff050d7589 */ /* 0x00072200000e0000 */
[----:B------:R-:W-:Y:S01]  /*0380*/  SHF.R.S32.HI R0, RZ, 0x1f, R7 ;  /* 0x0000001fff007819 */ /* 0x000fe20000011407 */
[----:B------:R-:W-:Y:S01]  /*0390*/  UMOV UR11, 0x80 ;  /* 0x00000080000b7882 */ /* 0x000fe20000000000 */
[----:B------:R-:W-:Y:S01]  /*03a0*/  SHF.R.S32.HI R23, RZ, 0x1f, R10 ;  /* 0x0000001fff177819 */ /* 0x000fe2000001140a */
[----:B------:R-:W-:Y:S01]  /*03b0*/  NOP ;  /* 0x0000000000007918 */ /* 0x000fe20000000000 */
[----:B------:R-:W-:Y:S01]  /*03c0*/  LEA.HI R0, R0, R7, RZ, 0x2 ;  /* 0x0000000700007211 */ /* 0x000fe200078f10ff */
[----:B------:R-:W-:Y:S01]  /*03d0*/  VIADD R40, R6, 0xffffffff ;  /* 0xffffffff06287836 */ /* 0x000fe20000000000 */
[----:B------:R-:W-:Y:S01]  /*03e0*/  LEA.HI R3, R23, R10, RZ, 0x3 ;  /* 0x0000000a17037211 */ /* 0x000fe200078f18ff */
[----:B------:R-:W4:Y:S01]  /*03f0*/  LDC R25, c[0x0][0x148] ;  /* 0x00005200ff197b82 */ /* 0x000f220000000800 */
[----:B------:R-:W-:-:S02]  /*0400*/  LOP3.LUT R0, R0, 0x3ffffffc, RZ, 0xc0, !PT ;  /* 0x3ffffffc00007812 */ /* 0x000fc400078ec0ff */
[--C-:B------:R-:W-:Y:S02]  /*0410*/  SHF.R.S32.HI R4, RZ, 0x3, R3.reuse ;  /* 0x00000003ff047819 */ /* 0x100fe40000011403 */
[----:B-----5:R-:W-:Y:S01]  /*0420*/  ISETP.NE.OR P0, PT, R9, RZ, !P0 ;  /* 0x000000ff0900720c */ /* 0x020fe20004705670 */
[----:B------:R-:W-:Y:S01]  /*0430*/  IMAD.IADD R0, R7, 0x1, -R0 ;  /* 0x0000000107007824 */ /* 0x000fe200078e0a00 */
[----:B------:R-:W-:Y:S02]  /*0440*/  SHF.R.S32.HI R3, RZ, 0x1f, R3 ;  /* 0x0000001fff037819 */ /* 0x000fe40000011403 */
[----:B--2---:R-:W-:Y:S02]  /*0450*/  ISETP.NE.OR P1, PT, R8, RZ, !P1 ;  /* 0x000000ff0800720c */ /* 0x004fe40004f25670 */
[----:B------:R-:W-:Y:S01]  /*0460*/  LEA.HI R3, R3, R4, RZ, 0x2 ;  /* 0x0000000403037211 */ /* 0x000fe200078f10ff */
[----:B------:R-:W2:Y:S01]  /*0470*/  LDC R8, c[0x0][0x144] ;  /* 0x00005100ff087b82 */ /* 0x000ea20000000800 */
[----:B------:R-:W-:-:S02]  /*0480*/  ISETP.GE.U32.AND P5, PT, R40, 0x2, PT ;  /* 0x000000022800780c */ /* 0x000fc40003fa6070 */
[----:B------:R-:W-:Y:S02]  /*0490*/  LOP3.LUT R9, R3, 0xfffffffc, RZ, 0xc0, !PT ;  /* 0xfffffffc03097812 */ /* 0x000fe400078ec0ff */
[----:B------:R-:W-:Y:S01]  /*04a0*/  SHF.R.S32.HI R3, RZ, 0x1f, R2 ;  /* 0x0000001fff037819 */ /* 0x000fe20000011402 */
[----:B------:R-:W-:Y:S01]  /*04b0*/  VOTEU.ALL UP0, P0 ;  /* 0x00000000003f7886 */ /* 0x000fe20000000000 */
[----:B0-----:R-:W-:Y:S01]  /*04c0*/  ISETP.EQ.U32.AND P3, PT, R12, 0x1, PT ;  /* 0x000000010c00780c */ /* 0x001fe20003f62070 */
[----:B------:R-:W-:Y:S01]  /*04d0*/  IMAD.IADD R9, R4, 0x1, -R9 ;  /* 0x0000000104097824 */ /* 0x000fe200078e0a09 */
[----:B-1----:R-:W-:Y:S01]  /*04e0*/  I2FP.F32.U32 R4, UR12 ;  /* 0x0000000c00047c45 */ /* 0x002fe20008201000 */
[----:B------:R-:W-:Y:S01]  /*04f0*/  VOTEU.ALL UP1, P1 ;  /* 0x00000000003f7886 */ /* 0x000fe20000820000 */
[----:B------:R-:W0:Y:S01]  /*0500*/  @!UP0 S2UR UR7, SR_CgaCtaId ;  /* 0x00000000000789c3 */ /* 0x000e220000008800 */
[----:B---3--:R-:W-:Y:S01]  /*0510*/  I2FP.F32.U32 R5, R14 ;  /* 0x0000000e00057245 */ /* 0x008fe20000201000 */
[----:B------:R-:W-:-:S02]  /*0520*/  IMAD R0, R0, 0x4, R9 ;  /* 0x0000000400007824 */ /* 0x000fc400078e0209 */
[----:B------:R-:W-:Y:S01]  /*0530*/  FMUL R4, R4, UR4 ;  /* 0x0000000404047c20 */ /* 0x000fe20008400000 */
[----:B------:R-:W-:Y:S01]  /*0540*/  ULDC UR4, c[0x0][0x154] ;  /* 0x0000550000047ab9 */ /* 0x000fe20000000800 */
[----:B------:R-:W-:Y:S01]  /*0550*/  LEA.HI R3, R3, R2, RZ, 0x2 ;  /* 0x0000000203037211 */ /* 0x000fe200078f10ff */
[----:B------:R-:W-:Y:S01]  /*0560*/  FMUL R5, R5, UR4 ;  /* 0x0000000405057c20 */ /* 0x000fe20008400000 */
[----:B------:R-:W-:Y:S01]  /*0570*/  UMOV UR4, 0x20 ;  /* 0x0000002000047882 */ /* 0x000fe20000000000 */
[----:B------:R-:W1:Y:S01]  /*0580*/  @!UP1 S2UR UR10, SR_CgaCtaId ;  /* 0x00000000000a99c3 */ /* 0x000e620000008800 */
[----:B------:R-:W3:Y:S01]  /*0590*/  F2I.U32.TRUNC.NTZ R4, R4 ;  /* 0x0000000400047305 */ /* 0x000ee2000020f000 */
[----:B------:R-:W-:Y:S01]  /*05a0*/  LOP3.LUT R3, R3, 0xfffffffc, RZ, 0xc0, !PT ;  /* 0xfffffffc03037812 */ /* 0x000fe200078ec0ff */
[----:B------:R-:W-:Y:S01]  /*05b0*/  @!UP0 UMOV UR6, 0x400 ;  /* 0x0000040000068882 */ /* 0x000fe20000000000 */
[----:B------:R-:W-:-:S04]  /*05c0*/  @!UP0 UIADD3 UR4, -UR4, 0x100000, URZ ;  /* 0x0010000004048890 */ /* 0x000fc8000fffe13f */
[----:B------:R-:W-:Y:S02]  /*05d0*/  @!UP0 USHF.L.U32 UR5, UR4, 0xb, URZ ;  /* 0x0000000b04058899 */ /* 0x000fe4000800063f */
[----:B------:R-:W-:Y:S01]  /*05e0*/  @!UP0 USHF.L.U32 UR4, UR4, 0x1, URZ ;  /* 0x0000000104048899 */ /* 0x000fe2000800063f */
[----:B----4-:R-:W-:Y:S01]  /*05f0*/  R2UR UR15, R13 ;  /* 0x000000000d0f72ca */ /* 0x010fe200000e0000 */
[----:B------:R-:W-:Y:S01]  /*0600*/  @!UP1 UMOV UR9, 0x400 ;  /* 0x0000040000099882 */ /* 0x000fe20000000000 */
[----:B------:R-:W-:Y:S01]  /*0610*/  IMAD.IADD R22, R2, 0x1, -R3 ;  /* 0x0000000102167824 */ /* 0x000fe200078e0a03 */
[----:B------:R-:W-:Y:S01]  /*0620*/  VOTEU.ALL UP2, P1 ;  /* 0x00000000003f7886 */ /* 0x000fe20000840000 */
[----:B------:R-:W4:Y:S01]  /*0630*/  F2I.U32.TRUNC.NTZ R5, R5 ;  /* 0x0000000500057305 */ /* 0x000f22000020f000 */
[----:B------:R-:W-:Y:S01]  /*0640*/  IMAD.SHL.U32 R3, R0, 0x4, RZ ;  /* 0x0000000400037824 */ /* 0x000fe200078e00ff */
[----:B------:R-:W-:Y:S01]  /*0650*/  VOTEU.ALL UP3, P1 ;  /* 0x00000000003f7886 */ /* 0x000fe20000860000 */
[----:B------:R-:W-:Y:S01]  /*0660*/  VOTEU.ALL UP4, P1 ;  /* 0x00000000003f7886 */ /* 0x000fe20000880000 */
[----:B------:R-:W-:Y:S01]  /*0670*/  VOTEU.ALL UP5, P1 ;  /* 0x00000000003f7886 */ /* 0x000fe200008a0000 */
[----:B------:R-:W-:Y:S01]  /*0680*/  ISETP.NE.AND P1, PT, R22, 0x3, PT ;  /* 0x000000031600780c */ /* 0x000fe20003f25270 */
[----:B0-----:R-:W-:Y:S01]  /*0690*/  @!UP0 ULEA UR8, UR7, UR6, 0x18 ;  /* 0x0000000607088291 */ /* 0x001fe2000f8ec03f */
[----:B------:R-:W-:Y:S01]  /*06a0*/  LOP3.LUT R12, R0, 0xc, R3, 0x78, !PT ;  /* 0x0000000c000c7812 */ /* 0x000fe200078e7803 */
[----:B------:R-:W-:-:S04]  /*06b0*/  @!UP1 UIADD3 UR6, -UR11, 0x100000, URZ ;  /* 0x001000000b069890 */ /* 0x000fc8000fffe13f */
[----:B------:R-:W-:Y:S02]  /*06c0*/  @!UP1 USHF.L.U32 UR7, UR6, 0xb, URZ ;  /* 0x0000000b06079899 */ /* 0x000fe4000800063f */
[----:B------:R-:W-:Y:S01]  /*06d0*/  @!UP1 USHF.L.U32 UR6, UR6, 0x1, URZ ;  /* 0x0000000106069899 */ /* 0x000fe2000800063f */
[----:B---3--:R-:W-:Y:S01]  /*06e0*/  IMAD.MOV R7, RZ, RZ, -R4 ;  /* 0x000000ffff077224 */ /* 0x008fe200078e0a04 */
[----:B------:R-:W-:Y:S01]  /*06f0*/  VOTEU.ALL UP0, P0 ;  /* 0x00000000003f7886 */ /* 0x000fe20000000000 */
[----:B------:R-:W-:Y:S02]  /*0700*/  ISETP.EQ.OR P1, PT, R22, RZ, !P1 ;  /* 0x000000ff1600720c */ /* 0x000fe40004f22670 */
[----:B--2---:R-:W-:Y:S01]  /*0710*/  IMAD R24, R8, R7, UR12 ;  /* 0x0000000c08187e24 */ /* 0x004fe2000f8e0207 */
[----:B-1----:R-:W-:Y:S01]  /*0720*/  @!UP1 ULEA UR9, UR10, UR9, 0x18 ;  /* 0x000000090a099291 */ /* 0x002fe2000f8ec03f */
[----:B----4-:R-:W-:Y:S01]  /*0730*/  IMAD.MOV R26, RZ, RZ, -R5 ;  /* 0x000000ffff1a7224 */ /* 0x010fe200078e0a05 */
[----:B------:R-:W-:Y:S01]  /*0740*/  VOTEU.ALL UP1, P0 ;  /* 0x00000000003f7886 */ /* 0x000fe20000020000 */
[----:B------:R-:W-:Y:S01]  /*0750*/  LOP3.LUT P0, RZ, R10, 0x7, RZ, 0xc0, !PT ;  /* 0x000000070aff7812 */ /* 0x000fe2000780c0ff */
[----:B------:R-:W0:Y:S02]  /*0760*/  FENCE.VIEW.ASYNC.S ;  /* 0x00000000000073c6 */ /* 0x000e240000000000 */
[----:B0-----:R0:W1:Y:S01]  /*0770*/  @!UP0 SYNCS.EXCH.64 URZ, [UR8+0x60], UR4 ;  /* 0x00006004083f85b2 */ /* 0x0010620008000100 */
[----:B------:R-:W-:Y:S01]  /*0780*/  IMAD R3, R25, R26, R14 ;  /* 0x0000001a19037224 */ /* 0x000fe200078e020e */
[----:B------:R-:W-:-:S02]  /*0790*/  ISETP.EQ.AND P1, PT, R6, RZ, P1 ;  /* 0x000000ff0600720c */ /* 0x000fc40000f22270 */
[----:B------:R-:W-:Y:S02]  /*07a0*/  ISETP.LT.U32.AND P0, PT, R12, 0x2, !P0 ;  /* 0x000000020c00780c */ /* 0x000fe40004701070 */
[----:B------:R-:W-:Y:S02]  /*07b0*/  ISETP.NE.AND P4, PT, R3, R12, PT ;  /* 0x0000000c0300720c */ /* 0x000fe40003f85270 */
[----:B------:R-:W-:Y:S02]  /*07c0*/  SEL R7, RZ, 0x1, !P1 ;  /* 0x00000001ff077807 */ /* 0x000fe40004800000 */
[----:B------:R-:W-:Y:S02]  /*07d0*/  ISETP.EQ.OR P4, PT, R24, RZ, !P4 ;  /* 0x000000ff1800720c */ /* 0x000fe40006782670 */
[----:B------:R-:W-:Y:S02]  /*07e0*/  ISETP.NE.AND P2, PT, R6, RZ, PT ;  /* 0x000000ff0600720c */ /* 0x000fe40003f45270 */
[----:B------:R-:W-:Y:S01]  /*07f0*/  PLOP3.LUT P0, PT, P0, P4, PT, 0x80, 0x0 ;  /* 0x000000000000781c */ /* 0x000fe20000709070 */
[----:B------:R0:W2:Y:S01]  /*0800*/  @!UP1 SYNCS.EXCH.64 URZ, [UR8+0x68], UR4 ;  /* 0x00006804083f95b2 */ /* 0x0000a20008000100 */
[----:B------:R-:W-:Y:S01]  /*0810*/  NOP ;  /* 0x0000000000007918 */ /* 0x000fe20000000000 */
[----:B------:R-:W-:Y:S01]  /*0820*/  SEL R7, R7, 0x2, P5 ;  /* 0x0000000207077807 */ /* 0x000fe20002800000 */
[----:B------:R0:W3:Y:S01]  /*0830*/  @!UP2 SYNCS.EXCH.64 URZ, [UR9+0x40], UR6 ;  /* 0x00004006093fa5b2 */ /* 0x0000e20008000100 */
[----:B------:R0:W4:Y:S01]  /*0840*/  @!UP3 SYNCS.EXCH.64 URZ, [UR9+0x48], UR6 ;  /* 0x00004806093fb5b2 */ /* 0x0001220008000100 */
[----:B------:R0:W0:Y:S01]  /*0850*/  @!UP4 SYNCS.EXCH.64 URZ, [UR9+0x50], UR6 ;  /* 0x00005006093fc5b2 */ /* 0x0000220008000100 */
[----:B------:R0:W0:Y:S01]  /*0860*/  @!UP5 SYNCS.EXCH.64 URZ, [UR9+0x58], UR6 ;  /* 0x00005806093fd5b2 */ /* 0x0000220008000100 */
[----:B------:R-:W-:Y:S01]  /*0870*/  NOP ;  /* 0x0000000000007918 */ /* 0x000fe20000000000 */
[----:B------:R-:W-:Y:S05]  /*0880*/  @!P3 BRA `(.L_x_3) ;  /* 0x000000000008b947 */ /* 0x000fea0003800000 */
[----:B01234-:R-:W-:Y:S01]  /*0890*/  UCGABAR_ARV ;  /* 0x00000000000079c7 */ /* 0x01ffe20008000000 */
[----:B------:R-:W-:Y:S05]  /*08a0*/  BRA `(.L_x_4) ;  /* 0x0000000000047947 */ /* 0x000fea0003800000 */
.L_x_3:
[----:B01234-:R-:W-:Y:S01]  /*08b0*/  NOP ;  /* 0x0000000000007918 */ /* 0x01ffe20000000000 */
.L_x_4:
[----:B------:R-:W-:Y:S01]  /*08c0*/  ULDC.64 UR4, c[0x0][0x598] ;  /* 0x0001660000047ab9 */ /* 0x000fe20000000a00 */
[----:B------:R-:W-:Y:S01]  /*08d0*/  ULDC.64 UR20, c[0x0][0x208] ;  /* 0x0000820000147ab9 */ /* 0x000fe20000000a00 */
[----:B------:R-:W-:-:S04]  /*08e0*/  ISETP.NE.U32.AND P1, PT, RZ, UR4, PT ;  /* 0x00000004ff007c0c */ /* 0x000fc8000bf25070 */
[----:B------:R-:W-:-:S13]  /*08f0*/  ISETP.NE.AND.EX P1, PT, RZ, UR5, PT, P1 ;  /* 0x00000005ff007c0c */ /* 0x000fda000bf25310 */
[----:B------:R-:W-:Y:S05]  /*0900*/  @!P1 BRA `(.L_x_5) ;  /* 0x00000000001c9947 */ /* 0x000fea0003800000 */
[----:B------:R-:W0:Y:S02]  /*0910*/  LDC.64 R2, c[0x0][0x598] ;  /* 0x00016600ff027b82 */ /* 0x000e240000000a00 */
[----:B0-----:R-:W2:Y:S02]  /*0920*/  LDG.E.64 R2, desc[UR20][R2.64] ;  /* 0x0000001402027981 */ /* 0x001ea4000c1e1b00 */
[----:B--2---:R-:W-:-:S04]  /*0930*/  ISETP.NE.U32.AND P1, PT, R2, RZ, PT ;  /* 0x000000ff0200720c */ /* 0x004fc80003f25070 */
[----:B------:R-:W-:-:S13]  /*0940*/  ISETP.NE.AND.EX P1, PT, R3, RZ, PT, P1 ;  /* 0x000000ff0300720c */ /* 0x000fda0003f25310 */
[----:B------:R-:W-:Y:S05]  /*0950*/  @!P1 BRA `(.L_x_5) ;  /* 0x0000000000089947 */ /* 0x000fea0003800000 */
[----:B------:R0:W5:Y:S01]  /*0960*/  LD.E R13, desc[UR20][R2.64] ;  /* 0x00000014020d7980 */ /* 0x000162000c101900 */
[----:B------:R-:W-:Y:S05]  /*0970*/  BRA `(.L_x_6) ;  /* 0x0000000000207947 */ /* 0x000fea0003800000 */
.L_x_5:
[----:B------:R-:W-:Y:S02]  /*0980*/  ULDC.64 UR4, c[0x0][0x588] ;  /* 0x0001620000047ab9 */ /* 0x000fe40000000a00 */
[----:B------:R-:W-:-:S04]  /*0990*/  ISETP.NE.U32.AND P1, PT, RZ, UR4, PT ;  /* 0x00000004ff007c0c */ /* 0x000fc8000bf25070 */
[----:B------:R-:W-:-:S13]  /*09a0*/  ISETP.NE.AND.EX P1, PT, RZ, UR5, PT, P1 ;  /* 0x00000005ff007c0c */ /* 0x000fda000bf25310 */
[----:B------:R-:W-:Y:S05]  /*09b0*/  @!P1 BRA `(.L_x_7) ;  /* 0x00000000000c9947 */ /* 0x000fea0003800000 */
[----:B------:R-:W0:Y:S02]  /*09c0*/  LDC.64 R2, c[0x0][0x588] ;  /* 0x00016200ff027b82 */ /* 0x000e240000000a00 */
[----:B0-----:R1:W5:Y:S01]  /*09d0*/  LDG.E R13, desc[UR20][R2.64] ;  /* 0x00000014020d7981 */ /* 0x001362000c1e1900 */
[----:B------:R-:W-:Y:S05]  /*09e0*/  BRA `(.L_x_6) ;  /* 0x0000000000047947 */ /* 0x000fea0003800000 */
.L_x_7:
[----:B------:R-:W2:Y:S02]  /*09f0*/  LDC R13, c[0x0][0x580] ;  /* 0x00016000ff0d7b82 */ /* 0x000ea40000000800 */
.L_x_6:
[----:B------:R-:W-:Y:S02]  /*0a00*/  ULDC.64 UR4, c[0x0][0x5a0] ;  /* 0x0001680000047ab9 */ /* 0x000fe40000000a00 */
[----:B------:R-:W-:-:S04]  /*0a10*/  ISETP.NE.U32.AND P1, PT, RZ, UR4, PT ;  /* 0x00000004ff007c0c */ /* 0x000fc8000bf25070 */
[----:B------:R-:W-:-:S13]  /*0a20*/  ISETP.NE.AND.EX P1, PT, RZ, UR5, PT, P1 ;  /* 0x00000005ff007c0c */ /* 0x000fda000bf25310 */
[----:B------:R-:W-:Y:S05]  /*0a30*/  @!P1 BRA `(.L_x_8) ;  /* 0x00000000001c9947 */ /* 0x000fea0003800000 */
[----:B01----:R-:W0:Y:S02]  /*0a40*/  LDC.64 R2, c[0x0][0x5a0] ;  /* 0x00016800ff027b82 */ /* 0x003e240000000a00 */
[----:B0-----:R-:W3:Y:S02]  /*0a50*/  LDG.E.64 R2, desc[UR20][R2.64] ;  /* 0x0000001402027981 */ /* 0x001ee4000c1e1b00 */
[----:B---3--:R-:W-:-:S04]  /*0a60*/  ISETP.NE.U32.AND P1, PT, R2, RZ, PT ;  /* 0x000000ff0200720c */ /* 0x008fc80003f25070 */
[----:B------:R-:W-:-:S13]  /*0a70*/  ISETP.NE.AND.EX P1, PT, R3, RZ, PT, P1 ;  /* 0x000000ff0300720c */ /* 0x000fda0003f25310 */
[----:B------:R-:W-:Y:S05]  /*0a80*/  @!P1 BRA `(.L_x_8) ;  /* 0x0000000000089947 */ /* 0x000fea0003800000 */
[----:B------:R0:W5:Y:S01]  /*0a90*/  LD.E R16, desc[UR20][R2.64] ;  /* 0x0000001402107980 */ /* 0x000162000c101900 */
[----:B------:R-:W-:Y:S05]  /*0aa0*/  BRA `(.L_x_9) ;  /* 0x0000000000207947 */ /* 0x000fea0003800000 */
.L_x_8:
[----:B------:R-:W-:Y:S02]  /*0ab0*/  ULDC.64 UR4, c[0x0][0x590] ;  /* 0x0001640000047ab9 */ /* 0x000fe40000000a00 */
[----:B------:R-:W-:-:S04]  /*0ac0*/  ISETP.NE.U32.AND P1, PT, RZ, UR4, PT ;  /* 0x00000004ff007c0c */ /* 0x000fc8000bf25070 */
[----:B------:R-:W-:-:S13]  /*0ad0*/  ISETP.NE.AND.EX P1, PT, RZ, UR5, PT, P1 ;  /* 0x00000005ff007c0c */ /* 0x000fda000bf25310 */
[----:B------:R-:W-:Y:S05]  /*0ae0*/  @!P1 BRA `(.L_x_10) ;  /* 0x00000000000c9947 */ /* 0x000fea0003800000 */
[----:B------:R-:W3:Y:S02]  /*0af0*/  LDC.64 R16, c[0x0][0x590] ;  /* 0x00016400ff107b82 */ /* 0x000ee40000000a00 */
[----:B---3--:R3:W5:Y:S01]  /*0b00*/  LDG.E R16, desc[UR20][R16.64] ;  /* 0x0000001410107981 */ /* 0x008762000c1e1900 */
[----:B------:R-:W-:Y:S05]  /*0b10*/  BRA `(.L_x_9) ;  /* 0x0000000000047947 */ /* 0x000fea0003800000 */
.L_x_10:
[----:B------:R-:W4:Y:S02]  /*0b20*/  LDC R16, c[0x0][0x584] ;  /* 0x00016100ff107b82 */ /* 0x000f240000000800 */
.L_x_9:
[----:B------:R-:W1:Y:S01]  /*0b30*/  LDC R0, c[0x0][0x65c] ;  /* 0x00019700ff007b82 */ /* 0x000e620000000800 */
[----:B------:R-:W-:Y:S01]  /*0b40*/  ULDC UR8, c[0x0][0x28c] ;  /* 0x0000a30000087ab9 */ /* 0x000fe20000000800 */
[----:B------:R-:W-:Y:S01]  /*0b50*/  ISETP.NE.AND P1, PT, R6, 0x2, PT ;  /* 0x000000020600780c */ /* 0x000fe20003f25270 */
[----:B------:R-:W-:Y:S01]  /*0b60*/  UIADD3 UR8, UR8, 0x1f, URZ ;  /* 0x0000001f08087890 */ /* 0x000fe2000fffe03f */
[----:B------:R-:W-:Y:S01]  /*0b70*/  IMAD.U32 R4, RZ, RZ, UR12 ;  /* 0x0000000cff047e24 */ /* 0x000fe2000f8e00ff */
[----:B------:R-:W-:Y:S01]  /*0b80*/  UMOV UR5, URZ ;  /* 0x0000003f00057c82 */ /* 0x000fe20008000000 */
[----:B------:R-:W-:Y:S01]  /*0b90*/  UMOV UR4, URZ ;  /* 0x0000003f00047c82 */ /* 0x000fe20008000000 */
[----:B------:R-:W-:-:S04]  /*0ba0*/  USHF.R.S32.HI UR9, URZ, 0x1f, UR8 ;  /* 0x0000001f3f097899 */ /* 0x000fc80008011408 */
[----:B------:R-:W-:-:S04]  /*0bb0*/  ULEA.HI UR9, UR9, UR8, URZ, 0x5 ;  /* 0x0000000809097291 */ /* 0x000fc8000f8f283f */
[----:B------:R-:W-:Y:S01]  /*0bc0*/  USHF.R.S32.HI UR13, URZ, 0x5, UR9 ;  /* 0x000000053f0d7899 */ /* 0x000fe20008011409 */
[----:B-1----:R-:W-:-:S13]  /*0bd0*/  ISETP.NE.AND P4, PT, R0, 0x1, PT ;  /* 0x000000010000780c */ /* 0x002fda0003f85270 */
[----:B0-----:R-:W0:Y:S01]  /*0be0*/  @P4 LDC R3, c[0x0][0x10] ;  /* 0x00000400ff034b82 */ /* 0x001e220000000800 */
[----:B------:R-:W-:Y:S02]  /*0bf0*/  @P4 IMAD.MOV.U32 R15, RZ, RZ, RZ ;  /* 0x000000ffff0f4224 */ /* 0x000fe400078e00ff */
[----:B------:R-:W-:-:S05]  /*0c00*/  @P4 IMAD.MOV.U32 R5, RZ, RZ, RZ ;  /* 0x000000ffff054224 */ /* 0x000fca00078e00ff */
[----:B------:R-:W1:Y:S01]  /*0c10*/  @!P4 LDC R9, c[0x0][0xc] ;  /* 0x00000300ff09cb82 */ /* 0x000e620000000800 */
[----:B------:R-:W-:Y:S01]  /*0c20*/  ULDC UR6, c[0x0][0xc] ;  /* 0x0000030000067ab9 */ /* 0x000fe20000000800 */
[----:B------:R-:W-:Y:S02]  /*0c30*/  ULDC UR7, c[0x0][0x10] ;  /* 0x0000040000077ab9 */ /* 0x000fe40000000800 */
[----:B------:R-:W-:-:S04]  /*0c40*/  UIMAD.WIDE.U32 UR6, UR6, UR7, URZ ;  /* 0x00000007060672a5 */ /* 0x000fc8000f8e003f */
[----:B------:R-:W3:Y:S01]  /*0c50*/  LDC R8, c[0x0][0x14] ;  /* 0x00000500ff087b82 */ /* 0x000ee20000000800 */
[----:B0-----:R-:W-:-:S04]  /*0c60*/  @P4 IMAD.WIDE.U32 R2, R3, UR12, R14 ;  /* 0x0000000c03024c25 */ /* 0x001fc8000f8e000e */
[----:B------:R-:W-:Y:S02]  /*0c70*/  @P4 IMAD.IADD R3, R3, 0x1, R5 ;  /* 0x0000000103034824 */ /* 0x000fe400078e0205 */
[----:B------:R-:W-:Y:S02]  /*0c80*/  IMAD.MOV.U32 R5, RZ, RZ, RZ ;  /* 0x000000ffff057224 */ /* 0x000fe400078e00ff */
[----:B-1----:R-:W-:-:S04]  /*0c90*/  @!P4 IMAD.WIDE.U32 R4, R14, R9, R4 ;  /* 0x000000090e04c225 */ /* 0x002fc800078e0004 */
[----:B------:R-:W-:Y:S02]  /*0ca0*/  @!P4 IMAD.MOV.U32 R2, RZ, RZ, R4 ;  /* 0x000000ffff02c224 */ /* 0x000fe400078e0004 */
[C---:B---3--:R-:W-:Y:S02]  /*0cb0*/  IMAD R17, R8.reuse, UR7, RZ ;  /* 0x0000000708117c24 */ /* 0x048fe4000f8e02ff */
[----:B------:R-:W-:Y:S01]  /*0cc0*/  IMAD.WIDE.U32 R8, R8, UR6, RZ ;  /* 0x0000000608087c25 */ /* 0x000fe2000f8e00ff */
[----:B------:R-:W-:-:S03]  /*0cd0*/  ULDC.64 UR6, c[0x0][0x650] ;  /* 0x0001940000067ab9 */ /* 0x000fc60000000a00 */
[----:B------:R-:W-:Y:S02]  /*0ce0*/  @!P4 IMAD.MOV.U32 R3, RZ, RZ, R5 ;  /* 0x000000ffff03c224 */ /* 0x000fe400078e0005 */
[----:B------:R-:W-:Y:S01]  /*0cf0*/  IMAD.IADD R0, R9, 0x1, R17 ;  /* 0x0000000109007824 */ /* 0x000fe200078e0211 */
[----:B------:R-:W-:Y:S06]  /*0d00*/  @P1 BRA `(.L_x_11) ;  /* 0x0000000000201947 */ /* 0x000fec0003800000 */
[----:B------:R-:W-:Y:S01]  /*0d10*/  UISETP.GE.U32.AND UP0, UPT, UR13, 0x3, UPT ;  /* 0x000000030d00788c */ /* 0x000fe2000bf06070 */
[----:B------:R-:W-:Y:S01]  /*0d20*/  IADD3 R2, P1, R2, R8, RZ ;  /* 0x0000000802027210 */ /* 0x000fe20007f3e0ff */
[----:B------:R-:W-:-:S04]  /*0d30*/  UIMAD.WIDE.U32 UR4, UR13, -0x55555555, URZ ;  /* 0xaaaaaaab0d0478a5 */ /* 0x000fc8000f8e003f */
[----:B------:R-:W-:Y:S01]  /*0d40*/  USHF.R.U32.HI UR5, URZ, 0x1, UR5 ;  /* 0x000000013f057899 */ /* 0x000fe20008011605 */
[----:B------:R-:W-:Y:S02]  /*0d50*/  IMAD.X R3, R0, 0x1, R3, P1 ;  /* 0x0000000100037824 */ /* 0x000fe400008e0603 */
[----:B------:R-:W-:Y:S02]  /*0d60*/  UMOV UR4, URZ ;  /* 0x0000003f00047c82 */ /* 0x000fe40008000000 */
[----:B------:R-:W-:Y:S02]  /*0d70*/  @UP0 ULOP3.LUT UR4, UR5, 0x1, URZ, 0xc0, !UPT ;  /* 0x0000000105040892 */ /* 0x000fe4000f8ec03f */
[----:B------:R-:W-:-:S12]  /*0d80*/  UIMAD UR5, UR5, -0x3, UR13 ;  /* 0xfffffffd050578a4 */ /* 0x000fd8000f8e020d */
.L_x_11:
[----:B------:R-:W-:Y:S01]  /*0d90*/  ISETP.GE.U32.AND P1, PT, R2, UR6, PT ;  /* 0x0000000602007c0c */ /* 0x000fe2000bf26070 */
[----:B------:R-:W-:Y:S01]  /*0da0*/  IMAD.MOV.U32 R6, RZ, RZ, -0x1 ;  /* 0xffffffffff067424 */ /* 0x000fe200078e00ff */
[----:B------:R-:W-:Y:S01]  /*0db0*/  PRMT R17, RZ, 0x7610, R17 ;  /* 0x00007610ff117816 */ /* 0x000fe20000000011 */
[----:B------:R-:W-:Y:S01]  /*0dc0*/  IMAD.MOV.U32 R4, RZ, RZ, -0x1 ;  /* 0xffffffffff047424 */ /* 0x000fe200078e00ff */
[----:B------:R-:W-:Y:S01]  /*0dd0*/  ISETP.GE.U32.AND.EX P1, PT, R3, UR7, PT, P1 ;  /* 0x0000000703007c0c */ /* 0x000fe2000bf26110 */
[----:B------:R-:W-:-:S12]  /*0de0*/  IMAD.MOV.U32 R5, RZ, RZ, -0x1 ;  /* 0xffffffffff057424 */ /* 0x000fd800078e00ff */
[----:B------:R-:W-:Y:S05]  /*0df0*/  @P1 BRA `(.L_x_12) ;  /* 0x0000000400241947 */ /* 0x000fea0003800000 */
[----:B------:R-:W0:Y:S01]  /*0e00*/  LDC.64 R28, c[0x0][0x628] ;  /* 0x00018a00ff1c7b82 */ /* 0x000e220000000a00 */
[----:B------:R-:W-:Y:S02]  /*0e10*/  IMAD.MOV.U32 R4, RZ, RZ, R2 ;  /* 0x000000ffff047224 */ /* 0x000fe400078e0002 */
[----:B------:R-:W-:-:S05]  /*0e20*/  IMAD.MOV.U32 R5, RZ, RZ, R3 ;  /* 0x000000ffff057224 */ /* 0x000fca00078e0003 */
[----:B------:R-:W1:Y:S08]  /*0e30*/  LDC R6, c[0x0][0x630] ;  /* 0x00018c00ff067b82 */ /* 0x000e700000000800 */
[----:B------:R-:W3:Y:S01]  /*0e40*/  LDC.64 R30, c[0x0][0x620] ;  /* 0x00018800ff1e7b82 */ /* 0x000ee20000000a00 */
[----:B0-----:R-:W-:-:S04]  /*0e50*/  ISETP.NE.U32.AND P1, PT, R28, RZ, PT ;  /* 0x000000ff1c00720c */ /* 0x001fc80003f25070 */
[----:B------:R-:W-:-:S13]  /*0e60*/  ISETP.NE.AND.EX P1, PT, R29, RZ, PT, P1 ;  /* 0x000000ff1d00720c */ /* 0x000fda0003f25310 */
[----:B-1-3--:R-:W-:Y:S05]  /*0e70*/  @!P1 BRA `(.L_x_13) ;  /* 0x0000000000289947 */ /* 0x00afea0003800000 */
[----:B------:R-:W0:Y:S02]  /*0e80*/  LDC R17, c[0x0][0x634] ;  /* 0x00018d00ff117b82 */ /* 0x000e240000000800 */
[----:B0-----:R-:W-:-:S05]  /*0e90*/  IADD3 R17, P1, R2, R17, RZ ;  /* 0x0000001102117210 */ /* 0x001fca0007f3e0ff */
[----:B------:R-:W-:-:S04]  /*0ea0*/  IMAD.X R27, RZ, RZ, R3, P1 ;  /* 0x000000ffff1b7224 */ /* 0x000fc800008e0603 */
[----:B------:R-:W-:-:S04]  /*0eb0*/  IMAD.WIDE.U32 R4, R27, R28, RZ ;  /* 0x0000001c1b047225 */ /* 0x000fc800078e00ff */
[----:B------:R-:W-:-:S04]  /*0ec0*/  IMAD.WIDE.U32 R18, P1, R17, R29, R4 ;  /* 0x0000001d11127225 */ /* 0x000fc80007820004 */
[----:B------:R-:W-:-:S04]  /*0ed0*/  IMAD.WIDE.U32 R4, R17, R28, RZ ;  /* 0x0000001c11047225 */ /* 0x000fc800078e00ff */
[----:B------:R-:W-:Y:S01]  /*0ee0*/  IMAD.X R21, RZ, RZ, RZ, P1 ;  /* 0x000000ffff157224 */ /* 0x000fe200008e06ff */
[----:B------:R-:W-:Y:S01]  /*0ef0*/  IADD3 RZ, P1, R5, R18, RZ ;  /* 0x0000001205ff7210 */ /* 0x000fe20007f3e0ff */
[----:B------:R-:W-:-:S04]  /*0f00*/  IMAD.MOV.U32 R20, RZ, RZ, R19 ;  /* 0x000000ffff147224 */ /* 0x000fc800078e0013 */
[----:B------:R-:W-:-:S08]  /*0f10*/  IMAD.WIDE.U32.X R4, R27, R29, R20, P1 ;  /* 0x0000001d1b047225 */ /* 0x000fd000008e0414 */
.L_x_13:
[----:B------:R-:W0:Y:S01]  /*0f20*/  LDC.64 R32, c[0x0][0x640] ;  /* 0x00019000ff207b82 */ /* 0x000e220000000a00 */
[-CC-:B------:R-:W-:Y:S01]  /*0f30*/  SHF.R.U64 R37, R4, R6.reuse, R5.reuse ;  /* 0x0000000604257219 */ /* 0x180fe20000001205 */
[----:B------:R-:W-:Y:S01]  /*0f40*/  IMAD.MOV.U32 R35, RZ, RZ, 0x1 ;  /* 0x00000001ff237424 */ /* 0x000fe200078e00ff */
[----:B------:R-:W-:Y:S02]  /*0f50*/  SHF.R.U32.HI R4, RZ, R6, R5 ;  /* 0x00000006ff047219 */ /* 0x000fe40000011605 */
[----:B------:R-:W-:-:S03]  /*0f60*/  IADD3 R17, P1, RZ, -R37, RZ ;  /* 0x80000025ff117210 */ /* 0x000fc60007f3e0ff */
[----:B------:R-:W1:Y:S02]  /*0f70*/  LDC R18, c[0x0][0x618] ;  /* 0x00018600ff127b82 */ /* 0x000e640000000800 */
[----:B------:R-:W-:-:S04]  /*0f80*/  IMAD.X R5, RZ, RZ, ~R4, P1 ;  /* 0x000000ffff057224 */ /* 0x000fc800008e0e04 */
[-C--:B------:R-:W-:Y:S02]  /*0f90*/  IMAD R6, R5, R30.reuse, RZ ;  /* 0x0000001e05067224 */ /* 0x080fe400078e02ff */
[----:B------:R-:W3:Y:S01]  /*0fa0*/  LDC R19, c[0x0][0x608] ;  /* 0x00018200ff137b82 */ /* 0x000ee20000000800 */
[----:B------:R-:W-:-:S04]  /*0fb0*/  IMAD.WIDE.U32 R4, R17, R30, R2 ;  /* 0x0000001e11047225 */ /* 0x000fc800078e0002 */
[----:B------:R-:W-:-:S03]  /*0fc0*/  IMAD R17, R17, R31, R6 ;  /* 0x0000001f11117224 */ /* 0x000fc600078e0206 */
[----:B------:R-:W2:Y:S01]  /*0fd0*/  LDC R28, c[0x0][0x658] ;  /* 0x00019600ff1c7b82 */ /* 0x000ea20000000800 */
[----:B------:R-:W-:Y:S01]  /*0fe0*/  IMAD.IADD R5, R5, 0x1, R17 ;  /* 0x0000000105057824 */ /* 0x000fe200078e0211 */
[----:B0-----:R-:W-:Y:S01]  /*0ff0*/  ISETP.NE.U32.AND P1, PT, R32, RZ, PT ;  /* 0x000000ff2000720c */ /* 0x001fe20003f25070 */
[----:B------:R-:W-:-:S03]  /*1000*/  IMAD.MOV.U32 R17, RZ, RZ, -0x1 ;  /* 0xffffffffff117424 */ /* 0x000fc600078e00ff */
[----:B------:R-:W-:Y:S02]  /*1010*/  ISETP.NE.AND.EX P1, PT, R33, RZ, PT, P1 ;  /* 0x000000ff2100720c */ /* 0x000fe40003f25310 */
[----:B------:R-:W0:Y:S01]  /*1020*/  LDC R31, c[0x0][0x600] ;  /* 0x00018000ff1f7b82 */ /* 0x000e220000000800 */
[-CC-:B-1----:R-:W-:Y:S02]  /*1030*/  SHF.R.U64 R29, R4, R18.reuse, R5.reuse ;  /* 0x00000012041d7219 */ /* 0x182fe40000001205 */
[----:B------:R-:W-:-:S05]  /*1040*/  SHF.R.U32.HI R4, RZ, R18, R5 ;  /* 0x00000012ff047219 */ /* 0x000fca0000011605 */
[----:B------:R-:W1:Y:S01]  /*1050*/  LDC R30, c[0x0][0x648] ;  /* 0x00019200ff1e7b82 */ /* 0x000e620000000800 */
[-CC-:B---3--:R-:W-:Y:S02]  /*1060*/  SHF.R.U64 R39, R29, R19.reuse, R4.reuse ;  /* 0x000000131d277219 */ /* 0x188fe40000001204 */
[----:B------:R-:W-:-:S05]  /*1070*/  SHF.R.U32.HI R5, RZ, R19, R4 ;  /* 0x00000013ff057219 */ /* 0x000fca0000011604 */
[----:B------:R-:W3:Y:S01]  /*1080*/  LDC R34, c[0x0][0x638] ;  /* 0x00018e00ff227b82 */ /* 0x000ee20000000800 */
[-C--:B--2---:R-:W-:Y:S02]  /*1090*/  SHF.L.U32 R4, R17, R28.reuse, RZ ;  /* 0x0000001c11047219 */ /* 0x084fe400000006ff */
[--C-:B------:R-:W-:Y:S02]  /*10a0*/  SHF.R.U64 R38, R39, R28, R5.reuse ;  /* 0x0000001c27267219 */ /* 0x100fe40000001205 */
[----:B------:R-:W-:Y:S02]  /*10b0*/  LOP3.LUT R6, RZ, R4, RZ, 0x33, !PT ;  /* 0x00000004ff067212 */ /* 0x000fe400078e33ff */
[----:B------:R-:W-:Y:S01]  /*10c0*/  SHF.R.U32.HI R5, RZ, R28, R5 ;  /* 0x0000001cff057219 */ /* 0x000fe20000011605 */
[----:B------:R-:W2:Y:S01]  /*10d0*/  LDC R36, c[0x0][0x610] ;  /* 0x00018400ff247b82 */ /* 0x000ea20000000800 */
[----:B------:R-:W-:Y:S01]  /*10e0*/  IMAD.MOV.U32 R4, RZ, RZ, R38 ;  /* 0x000000ffff047224 */ /* 0x000fe200078e0026 */
[----:B------:R-:W-:Y:S06]  /*10f0*/  @!P1 BRA `(.L_x_14) ;  /* 0x0000000000289947 */ /* 0x000fec0003800000 */
[----:B------:R-:W4:Y:S02]  /*1100*/  LDC R17, c[0x0][0x64c] ;  /* 0x00019300ff117b82 */ /* 0x000f240000000800 */
[----:B----4-:R-:W-:-:S05]  /*1110*/  IADD3 R17, P1, R38, R17, RZ ;  /* 0x0000001126117210 */ /* 0x010fca0007f3e0ff */
        /* <DEDUP_REMOVED lines=8> */
.L_x_14:
[----:B-1----:R-:W-:Y:S01]  /*11a0*/  SHF.R.U64 R15, R4, R30, R5 ;  /* 0x0000001e040f7219 */ /* 0x002fe20000001205 */
[----:B------:R-:W-:Y:S01]  /*11b0*/  @P4 IMAD R24, R25, R26, R14 ;  /* 0x0000001a19184224 */ /* 0x000fe200078e020e */
[----:B------:R-:W-:Y:S01]  /*11c0*/  LOP3.LUT R5, R39, R6, RZ, 0xc0, !PT ;  /* 0x0000000627057212 */ /* 0x000fe200078ec0ff */
[----:B0-----:R-:W-:Y:S01]  /*11d0*/  VIADD R6, R31, 0xffffffff ;  /* 0xffffffff1f067836 */ /* 0x001fe20000000000 */
[----:B------:R-:W-:Y:S01]  /*11e0*/  SHF.L.U32 R4, R35, R28, RZ ;  /* 0x0000001c23047219 */ /* 0x000fe200000006ff */
[----:B------:R-:W-:-:S03]  /*11f0*/  IMAD.MOV R17, RZ, RZ, -R15 ;  /* 0x000000ffff117224 */ /* 0x000fc600078e0a0f */
[----:B------:R-:W-:Y:S01]  /*1200*/  LOP3.LUT R29, R29, R6, RZ, 0xc0, !PT ;  /* 0x000000061d1d7212 */ /* 0x000fe200078ec0ff */
[----:B------:R-:W-:Y:S02]  /*1210*/  IMAD R5, R4, R15, R5 ;  /* 0x0000000f04057224 */ /* 0x000fe400078e0205 */
[----:B---3--:R-:W-:Y:S02]  /*1220*/  IMAD R4, R17, R34, R38 ;  /* 0x0000002211047224 */ /* 0x008fe400078e0226 */
[----:B--2---:R-:W-:Y:S02]  /*1230*/  IMAD R6, R5, R36, R24 ;  /* 0x0000002405067224 */ /* 0x004fe400078e0218 */
[----:B------:R-:W-:Y:S02]  /*1240*/  IMAD R5, R4, R31, R29 ;  /* 0x0000001f04057224 */ /* 0x000fe400078e021d */
[----:B------:R-:W-:-:S03]  /*1250*/  IMAD.MOV.U32 R17, RZ, RZ, 0x1 ;  /* 0x00000001ff117424 */ /* 0x000fc600078e00ff */
[----:B------:R-:W-:Y:S02]  /*1260*/  SEL R4, R5, R6, !P4 ;  /* 0x0000000605047207 */ /* 0x000fe40006000000 */
[----:B------:R-:W-:Y:S01]  /*1270*/  SEL R6, R6, R5, !P4 ;  /* 0x0000000506067207 */ /* 0x000fe20006000000 */
[----:B------:R-:W-:-:S07]  /*1280*/  IMAD.MOV.U32 R5, RZ, RZ, R37 ;  /* 0x000000ffff057224 */ /* 0x000fce00078e0025 */
.L_x_12:
[----:B------:R-:W-:Y:S05]  /*1290*/  @!P3 BRA `(.L_x_15) ;  /* 0x00000000000cb947 */ /* 0x000fea0003800000 */
[----:B------:R-:W-:Y:S01]  /*12a0*/  UCGABAR_WAIT ;  /* 0x0000000000007dc7 */ /* 0x000fe20008000000 */
[----:B------:R-:W-:Y:S01]  /*12b0*/  CCTL.IVALL ;  /* 0x00000000ff00798f */ /* 0x000fe20002000000 */
[----:B------:R-:W-:Y:S05]  /*12c0*/  BRA `(.L_x_16) ;  /* 0x0000000000047947 */ /* 0x000fea0003800000 */
.L_x_15:
[----:B------:R-:W-:Y:S06]  /*12d0*/  BAR.SYNC.DEFER_BLOCKING 0x0 ;  /* 0x0000000000007b1d */ /* 0x000fec0000010000 */
.L_x_16:
[----:B------:R-:W-:Y:S05]  /*12e0*/  @!P2 BRA `(.L_x_17) ;  /* 0x0000004000c8a947 */ /* 0x000fea0003800000 */
[----:B------:R-:W-:-:S13]  /*12f0*/  ISETP.GT.U32.AND P1, PT, R40, 0x1, PT ;  /* 0x000000012800780c */ /* 0x000fda0003f24070 */
[----:B------:R-:W-:Y:S05]  /*1300*/  @P1 EXIT ;  /* 0x000000000000194d */ /* 0x000fea0003800000 */
.L_x_18:
[----:B------:R-:W-:-:S08]  /*1310*/  NOP ;  /* 0x0000000000007918 */ /* 0x000fd00000000000 */
[----:B------:R-:W0:Y:S02]  /*1320*/  USETMAXREG.TRY_ALLOC.CTAPOOL UP0, 0xe8 ;  /* 0x000000e8000079c8 */ /* 0x000e240008000600 */
[----:B0-----:R-:W-:-:S13]  /*1330*/  PLOP3.LUT P1, PT, PT, PT, UP0, 0x80, 0x0 ;  /* 0x000000000000781c */ /* 0x001fda0003f2f008 */
[----:B------:R-:W-:Y:S05]  /*1340*/  @!P1 BRA `(.L_x_18) ;  /* 0xfffffffc00f09947 */ /* 0x000fea000383ffff */
[----:B------:R-:W-:-:S13]  /*1350*/  LOP3.LUT P1, RZ, R17, 0xff, RZ, 0xc0, !PT ;  /* 0x000000ff11ff7812 */ /* 0x000fda000782c0ff */
[----:B------:R-:W-:Y:S05]  /*1360*/  @!P1 EXIT ;  /* 0x000000000000994d */ /* 0x000fea0003800000 */
[----:B------:R-:W0:Y:S01]  /*1370*/  S2UR UR6, SR_CgaCtaId ;  /* 0x00000000000679c3 */ /* 0x000e220000008800 */
[CC--:B------:R-:W-:Y:S01]  /*1380*/  LEA.HI R11, R23.reuse, R10.reuse, RZ, 0x2 ;  /* 0x0000000a170b7211 */ /* 0x0c0fe200078f10ff */
[----:B------:R-:W-:Y:S01]  /*1390*/  UIADD3 UR7, UR15, -0x1, URZ ;  /* 0xffffffff0f077890 */ /* 0x000fe2000fffe03f */
[----:B------:R-:W-:Y:S01]  /*13a0*/  LEA.HI R23, R23, R10, RZ, 0x5 ;  /* 0x0000000a17177211 */ /* 0x000fe200078f28ff */
[----:B------:R-:W-:Y:S01]  /*13b0*/  UMOV UR12, 0x400 ;  /* 0x00000400000c7882 */ /* 0x000fe20000000000 */
[--C-:B------:R-:W-:Y:S01]  /*13c0*/  SHF.R.S32.HI R14, RZ, 0x2, R11.reuse ;  /* 0x00000002ff0e7819 */ /* 0x100fe2000001140b */
[----:B------:R-:W-:Y:S01]  /*13d0*/  UISETP.LT.AND UP0, UPT, UR13, 0x1, UPT ;  /* 0x000000010d00788c */ /* 0x000fe2000bf01270 */
[----:B------:R-:W-:Y:S01]  /*13e0*/  SHF.R.S32.HI R15, RZ, 0x1f, R11 ;  /* 0x0000001fff0f7819 */ /* 0x000fe2000001140b */
[----:B------:R-:W-:Y:S01]  /*13f0*/  USHF.L.U32 UR22, UR13, 0x1, URZ ;  /* 0x000000010d167899 */ /* 0x000fe2000800063f */
[----:B------:R-:W-:Y:S01]  /*1400*/  SHF.R.S32.HI R23, RZ, 0x5, R23 ;  /* 0x00000005ff177819 */ /* 0x000fe20000011417 */
[----:B------:R-:W-:Y:S01]  /*1410*/  USEL UR14, UR13, 0x1, UP0 ;  /* 0x000000010d0e7887 */ /* 0x000fe20008000000 */
[----:B------:R-:W-:Y:S01]  /*1420*/  LEA.HI R15, R15, R14, RZ, 0x3 ;  /* 0x0000000e0f0f7211 */ /* 0x000fe200078f18ff */
[----:B------:R-:W-:Y:S01]  /*1430*/  UISETP.NE.AND UP0, UPT, UR7, URZ, UPT ;  /* 0x0000003f0700728c */ /* 0x000fe2000bf05270 */
[----:B------:R-:W-:Y:S01]  /*1440*/  LOP3.LUT R17, R11, 0xfffffffc, RZ, 0xc0, !PT ;  /* 0xfffffffc0b117812 */ /* 0x000fe200078ec0ff */
[----:B------:R-:W-:Y:S01]  /*1450*/  UIADD3 UR14, -UR14, UR13, URZ ;  /* 0x0000000d0e0e7290 */ /* 0x000fe2000fffe13f */
[----:B------:R-:W-:Y:S01]  /*1460*/  LOP3.LUT R15, R15, 0xfffffff8, RZ, 0xc0, !PT ;  /* 0xfffffff80f0f7812 */ /* 0x000fe200078ec0ff */
[----:B------:R-:W-:Y:S01]  /*1470*/  USEL UR9, URZ, 0x1, UP0 ;  /* 0x000000013f097887 */ /* 0x000fe20008000000 */
[----:B------:R-:W-:Y:S01]  /*1480*/  LOP3.LUT R85, R7, 0x1, RZ, 0xfc, !PT ;  /* 0x0000000107557812 */ /* 0x000fe200078efcff */
[----:B------:R-:W-:-:S02]  /*1490*/  IMAD.IADD R17, R10, 0x1, -R17 ;  /* 0x000000010a117824 */ /* 0x000fc400078e0a11 */
[----:B------:R-:W-:Y:S02]  /*14a0*/  IMAD.IADD R14, R14, 0x1, -R15 ;  /* 0x000000010e0e7824 */ /* 0x000fe400078e0a0f */
[----:B------:R-:W-:Y:S01]  /*14b0*/  IMAD.U32 R86, RZ, RZ, UR9 ;  /* 0x00000009ff567e24 */ /* 0x000fe2000f8e00ff */
[----:B0-----:R-:W-:Y:S02]  /*14c0*/  ULEA UR12, UR6, UR12, 0x18 ;  /* 0x0000000c060c7291 */ /* 0x001fe4000f8ec03f */
[--C-:B------:R-:W-:Y:S01]  /*14d0*/  SHF.R.S32.HI R15, RZ, 0x1f, R14.reuse ;  /* 0x0000001fff0f7819 */ /* 0x100fe2000001140e */
[----:B------:R-:W-:Y:S01]  /*14e0*/  USHF.L.U32 UR6, UR7, 0x3, URZ ;  /* 0x0000000307067899 */ /* 0x000fe2000800063f */
[C-C-:B------:R-:W-:Y:S01]  /*14f0*/  IMAD R20, R23.reuse, -0x10, -R14.reuse ;  /* 0xfffffff017147824 */ /* 0x140fe200078e0a0e */
[----:B------:R-:W-:Y:S02]  /*1500*/  UIADD3 UR7, UR12, 0x100, URZ ;  /* 0x000001000c077890 */ /* 0x000fe4000fffe03f */
[----:B------:R-:W-:Y:S01]  /*1510*/  ULOP3.LUT UR6, UR6, 0x8, URZ, 0xc0, !UPT ;  /* 0x0000000806067892 */ /* 0x000fe2000f8ec03f */
[----:B------:R-:W-:Y:S01]  /*1520*/  IMAD.WIDE R10, R23, 0x10, R14 ;  /* 0x00000010170a7825 */ /* 0x000fe200078e020e */
[----:B------:R-:W-:-:S02]  /*1530*/  UIADD3 UR8, UR12, 0x1900, URZ ;  /* 0x000019000c087890 */ /* 0x000fc4000fffe03f */
[----:B------:R-:W-:Y:S02]  /*1540*/  USHF.R.U32.HI UR7, URZ, 0x4, UR7 ;  /* 0x000000043f077899 */ /* 0x000fe40008011607 */
[----:B------:R-:W-:Y:S02]  /*1550*/  USHF.R.U32.HI UR8, URZ, 0x4, UR8 ;  /* 0x000000043f087899 */ /* 0x000fe40008011608 */
[----:B------:R-:W-:Y:S02]  /*1560*/  ULOP3.LUT UR24, UR6, 0x8, URZ, 0x3c, !UPT ;  /* 0x0000000806187892 */ /* 0x000fe4000f8e3c3f */
[----:B------:R-:W-:Y:S02]  /*1570*/  ULOP3.LUT UR16, UR6, 0x18, URZ, 0x3c, !UPT ;  /* 0x0000001806107892 */ /* 0x000fe4000f8e3c3f */
[----:B------:R-:W-:Y:S01]  /*1580*/  UIADD3 UR23, UR12, 0x40, URZ ;  /* 0x000000400c177890 */ /* 0x000fe2000fffe03f */
[----:B------:R-:W-:Y:S01]  /*1590*/  ULDC UR6, c[0x0][0x284] ;  /* 0x0000a10000067ab9 */ /* 0x000fe20000000800 */
[----:B------:R-:W-:Y:S01]  /*15a0*/  ULOP3.LUT UR7, UR7, 0x3fff, URZ, 0xc0, !UPT ;  /* 0x00003fff07077892 */ /* 0x000fe2000f8ec03f */
[----:B------:R-:W-:Y:S01]  /*15b0*/  VIADD R20, R20, UR6 ;  /* 0x0000000614147c36 */ /* 0x000fe20008000000 */
[----:B------:R-:W-:-:S02]  /*15c0*/  ULOP3.LUT UR8, UR8, 0x3fff, URZ, 0xc0, !UPT ;  /* 0x00003fff08087892 */ /* 0x000fc4000f8ec03f */
[----:B------:R-:W-:Y:S02]  /*15d0*/  ULEA UR15, UR15, UR23, 0x3 ;  /* 0x000000170f0f7291 */ /* 0x000fe4000f8e183f */
[----:B------:R-:W-:Y:S02]  /*15e0*/  ULOP3.LUT UR17, UR7, 0x10000, URZ, 0xfc, !UPT ;  /* 0x0001000007117892 */ /* 0x000fe4000f8efc3f */
[----:B------:R-:W-:-:S12]  /*15f0*/  ULOP3.LUT UR18, UR8, 0x10000, URZ, 0xfc, !UPT ;  /* 0x0001000008127892 */ /* 0x000fd8000f8efc3f */
.L_x_109:
[----:B------:R-:W-:Y:S01]  /*1600*/  SHF.L.U32 R14, R86, 0x1f, RZ ;  /* 0x0000001f560e7819 */ /* 0x000fe200000006ff */
[----:B------:R-:W0:Y:S01]  /*1610*/  LDC R15, c[0x0][0x28c] ;  /* 0x0000a300ff0f7b82 */ /* 0x000e220000000800 */
[----:B------:R-:W-:Y:S01]  /*1620*/  UMOV UR6, URZ ;  /* 0x0000003f00067c82 */ /* 0x000fe20008000000 */
[----:B------:R-:W-:Y:S01]  /*1630*/  UMOV UR19, UR5 ;  /* 0x0000000500137c82 */ /* 0x000fe20008000000 */
[----:B------:R-:W1:Y:S01]  /*1640*/  SYNCS.PHASECHK.TRANS64.TRYWAIT P1, [UR15+-0x8], R14 ;  /* 0xfffff80eff0075a7 */ /* 0x000e62000802014f */
[----:B0-----:R-:W-:Y:S01]  /*1650*/  ISETP.GE.AND P2, PT, R15, 0x1, PT ;  /* 0x000000010f00780c */ /* 0x001fe20003f46270 */
[----:B-1-34-:R-:W-:-:S12]  /*1660*/  @!P1 BRA `(.L_x_19) ;  /* 0x0000004c00bc9947 */ /* 0x01afd80003800000 */
.L_x_130:
[----:B------:R-:W-:Y:S01]  /*1670*/  UMOV UR7, URZ ;  /* 0x0000003f00077c82 */ /* 0x000fe20008000000 */
[----:B------:R-:W-:Y:S01]  /*1680*/  UMOV UR8, URZ ;  /* 0x0000003f00087c82 */ /* 0x000fe20008000000 */
[----:B------:R-:W-:Y:S01]  /*1690*/  CS2R R22, SRZ ;  /* 0x0000000000167805 */ /* 0x000fe2000001ff00 */
[----:B------:R-:W-:Y:S01]  /*16a0*/  IMAD.MOV.U32 R21, RZ, RZ, RZ ;  /* 0x000000ffff157224 */ /* 0x000fe200078e00ff */
[----:B------:R-:W-:Y:S02]  /*16b0*/  CS2R R56, SRZ ;  /* 0x0000000000387805 */ /* 0x000fe4000001ff00 */
[----:B------:R-:W-:Y:S02]  /*16c0*/  CS2R R58, SRZ ;  /* 0x00000000003a7805 */ /* 0x000fe4000001ff00 */
[----:B------:R-:W-:Y:S02]  /*16d0*/  CS2R R60, SRZ ;  /* 0x00000000003c7805 */ /* 0x000fe4000001ff00 */
[----:B------:R-:W-:-:S02]  /*16e0*/  CS2R R62, SRZ ;  /* 0x00000000003e7805 */ /* 0x000fc4000001ff00 */
[----:B------:R-:W-:Y:S02]  /*16f0*/  CS2R R64, SRZ ;  /* 0x0000000000407805 */ /* 0x000fe4000001ff00 */
[----:B------:R-:W-:Y:S02]  /*1700*/  CS2R R66, SRZ ;  /* 0x0000000000427805 */ /* 0x000fe4000001ff00 */
[----:B------:R-:W-:Y:S02]  /*1710*/  CS2R R68, SRZ ;  /* 0x0000000000447805 */ /* 0x000fe4000001ff00 */
[----:B------:R-:W-:Y:S02]  /*1720*/  CS2R R70, SRZ ;  /* 0x0000000000467805 */ /* 0x000fe4000001ff00 */
[----:B------:R-:W-:Y:S02]  /*1730*/  CS2R R72, SRZ ;  /* 0x0000000000487805 */ /* 0x000fe4000001ff00 */
[----:B------:R-:W-:-:S02]  /*1740*/  CS2R R74, SRZ ;  /* 0x00000000004a7805 */ /* 0x000fc4000001ff00 */
[----:B------:R-:W-:Y:S02]  /*1750*/  CS2R R76, SRZ ;  /* 0x00000000004c7805 */ /* 0x000fe4000001ff00 */
[----:B------:R-:W-:Y:S02]  /*1760*/  CS2R R78, SRZ ;  /* 0x00000000004e7805 */ /* 0x000fe4000001ff00 */
[----:B------:R-:W-:Y:S02]  /*1770*/  CS2R R80, SRZ ;  /* 0x0000000000507805 */ /* 0x000fe4000001ff00 */
[----:B------:R-:W-:Y:S01]  /*1780*/  CS2R R82, SRZ ;  /* 0x0000000000527805 */ /* 0x000fe2000001ff00 */
[----:B------:R-:W-:Y:S01]  /*1790*/  IMAD.MOV.U32 R84, RZ, RZ, RZ ;  /* 0x000000ffff547224 */ /* 0x000fe200078e00ff */
[----:B------:R-:W-:Y:S01]  /*17a0*/  CS2R R24, SRZ ;  /* 0x0000000000187805 */ /* 0x000fe2000001ff00 */
[----:B------:R-:W-:Y:S01]  /*17b0*/  IMAD.U32 R87, RZ, RZ, UR4 ;  /* 0x00000004ff577e24 */ /* 0x000fe2000f8e00ff */
        /* <DEDUP_REMOVED lines=14> */
[----:B------:R-:W-:Y:S01]  /*18a0*/  CS2R R54, SRZ ;  /* 0x0000000000367805 */ /* 0x000fe2000001ff00 */
[----:B------:R-:W-:Y:S06]  /*18b0*/  @!P2 BRA `(.L_x_20) ;  /* 0x000000040048a947 */ /* 0x000fec0003800000 */
[----:B------:R-:W-:-:S13]  /*18c0*/  ISETP.NE.AND P2, PT, R85, 0x3, PT ;  /* 0x000000035500780c */ /* 0x000fda0003f45270 */
[----:B------:R-:W-:Y:S05]  /*18d0*/  @!P2 BRA `(.L_x_21) ;  /* 0x000000000004a947 */ /* 0x000fea0003800000 */
[----:B------:R-:W-:Y:S01]  /*18e0*/  BPT.TRAP 0x1 ;  /* 0x000000040000795c */ /* 0x000fe20000300000 */
.L_x_21:
[----:B------:R-:W-:Y:S01]  /*18f0*/  ULEA UR6, UR5, UR12, 0x3 ;  /* 0x0000000c05067291 */ /* 0x000fe2000f8e183f */
[----:B0-----:R-:W-:-:S05]  /*1900*/  IMAD.U32 R14, RZ, RZ, UR4 ;  /* 0x00000004ff0e7e24 */ /* 0x001fca000f8e00ff */
[----:B------:R-:W-:-:S04]  /*1910*/  SHF.L.U32 R14, R14, 0x1f, RZ ;  /* 0x0000001f0e0e7819 */ /* 0x000fc800000006ff */
[----:B------:R0:W1:Y:S01]  /*1920*/  SYNCS.PHASECHK.TRANS64.TRYWAIT P1, [UR6], R14 ;  /* 0x0000000eff0075a7 */ /* 0x0000620008020146 */
[----:B------:R-:W-:Y:S05]  /*1930*/  @!P2 BRA `(.L_x_22) ;  /* 0x000000000004a947 */ /* 0x000fea0003800000 */
[----:B------:R-:W-:Y:S01]  /*1940*/  BPT.TRAP 0x1 ;  /* 0x000000040000795c */ /* 0x000fe20000300000 */
.L_x_22:
[----:B-1----:R-:W-:Y:S05]  /*1950*/  @P1 BRA `(.L_x_23) ;  /* 0x0000000000081947 */ /* 0x002fea0003800000 */
[----:B------:R-:W1:Y:S02]  /*1960*/  SYNCS.PHASECHK.TRANS64.TRYWAIT P1, [UR6], R14 ;  /* 0x0000000eff0075a7 */ /* 0x000e640008020146 */
[----:B-1----:R-:W-:Y:S05]  /*1970*/  @!P1 BRA `(.L_x_24) ;  /* 0x0000004c00109947 */ /* 0x002fea0003800000 */
.L_x_23:
[----:B------:R-:W-:Y:S01]  /*1980*/  ULDC UR7, c[0x0][0x50c] ;  /* 0x0001430000077ab9 */ /* 0x000fe20000000800 */
[----:B------:R-:W-:Y:S01]  /*1990*/  ULEA UR8, UR5, UR17, 0x7 ;  /* 0x0000001105087291 */ /* 0x000fe2000f8e383f */
[----:B------:R-:W-:Y:S01]  /*19a0*/  WARPGROUP.ARRIVE ;  /* 0x00000000000079c5 */ /* 0x000fe20000000000 */
[----:B------:R-:W-:Y:S01]  /*19b0*/  UISETP.NE.AND UP0, UPT, UR7, 0x1, UPT ;  /* 0x000000010700788c */ /* 0x000fe2000bf05270 */
[----:B------:R-:W-:Y:S01]  /*19c0*/  CS2R R22, SRZ ;  /* 0x0000000000167805 */ /* 0x000fe2000001ff00 */
[----:B------:R-:W-:Y:S01]  /*19d0*/  ULEA UR10, UR5, UR18, 0x7 ;  /* 0x00000012050a7291 */ /* 0x000fe2000f8e383f */
[----:B------:R-:W-:Y:S01]  /*19e0*/  IMAD.MOV.U32 R21, RZ, RZ, RZ ;  /* 0x000000ffff157224 */ /* 0x000fe200078e00ff */
[----:B------:R-:W-:Y:S01]  /*19f0*/  USEL UR7, URZ, 0x1, UP0 ;  /* 0x000000013f077887 */ /* 0x000fe20008000000 */
[----:B------:R-:W-:Y:S01]  /*1a00*/  CS2R R56, SRZ ;  /* 0x0000000000387805 */ /* 0x000fe2000001ff00 */
[----:B------:R-:W-:Y:S01]  /*1a10*/  UMOV UR9, 0xc0000010 ;  /* 0xc000001000097882 */ /* 0x000fe20000000000 */
[----:B------:R-:W-:Y:S01]  /*1a20*/  UMOV UR11, 0xc0000010 ;  /* 0xc0000010000b7882 */ /* 0x000fe20000000000 */
[----:B------:R-:W-:Y:S01]  /*1a30*/  UMOV UR6, 0x1 ;  /* 0x0000000100067882 */ /* 0x000fe20000000000 */
[----:B------:R-:W-:-:S02]  /*1a40*/  CS2R R58, SRZ ;  /* 0x00000000003a7805 */ /* 0x000fc4000001ff00 */
[----:B------:R-:W-:Y:S01]  /*1a50*/  ISETP.NE.AND P1, PT, RZ, UR7, PT ;  /* 0x00000007ff007c0c */ /* 0x000fe2000bf25270 */
[----:B------:R-:W-:Y:S01]  /*1a60*/  QGMMA.64x64x32.F32.E5M2.E5M2 R24, gdesc[UR8], RZ, !UPT, gsb0 ;  /* 0x00e00000081879f3 */ /* 0x000fe2000c0038ff */
        /* <DEDUP_REMOVED lines=11> */
[----:B------:R-:W-:Y:S01]  /*1b20*/  CS2R R82, SRZ ;  /* 0x0000000000527805 */ /* 0x000fe2000001ff00 */
[----:B------:R-:W-:Y:S01]  /*1b30*/  IMAD.MOV.U32 R84, RZ, RZ, RZ ;  /* 0x000000ffff547224 */ /* 0x000fe200078e00ff */
[----:B------:R-:W-:Y:S06]  /*1b40*/  @!P1 BRA `(.L_x_25) ;  /* 0x0000000000889947 */ /* 0x000fec0003800000 */
[----:B------:R-:W-:Y:S02]  /*1b50*/  WARPGROUP.DEPBAR.LE gsb0, 0x0 ;  /* 0x00008000000079c5 */ /* 0x000fe40000010000 */
[----:B------:R-:W-:-:S01]  /*1b60*/  FADD R83, RZ, R24 ;  /* 0x00000018ff537221 */ /* 0x000fc20000000000 */
[----:B------:R-:W-:Y:S01]  /*1b70*/  FADD R84, RZ, R25 ;  /* 0x00000019ff547221 */ /* 0x000fe20000000000 */
        /* <DEDUP_REMOVED lines=30> */
[----:B------:R-:W-:-:S06]  /*1d60*/  UMOV UR6, URZ ;  /* 0x0000003f00067c82 */ /* 0x000fcc0008000000 */
.L_x_25:
[----:B------:R-:W-:-:S04]  /*1d70*/  UIADD3 UR19, UR5, 0x1, URZ ;  /* 0x0000000105137890 */ /* 0x000fc8000fffe03f */
[----:B------:R-:W-:-:S04]  /*1d80*/  UISETP.NE.AND UP0, UPT, UR19, 0x3, UPT ;  /* 0x000000031300788c */ /* 0x000fc8000bf05270 */
[----:B------:R-:W-:Y:S02]  /*1d90*/  USEL UR8, URZ, 0x1, UP0 ;  /* 0x000000013f087887 */ /* 0x000fe40008000000 */
[----:B------:R-:W-:Y:S02]  /*1da0*/  USEL UR19, UR19, URZ, UP0 ;  /* 0x0000003f13137287 */ /* 0x000fe40008000000 */
[----:B------:R-:W-:-:S06]  /*1db0*/  ULOP3.LUT UR8, UR4, UR8, URZ, 0x3c, !UPT ;  /* 0x0000000804087292 */ /* 0x000fcc000f8e3c3f */
[----:B------:R-:W-:Y:S01]  /*1dc0*/  IMAD.U32 R87, RZ, RZ, UR8 ;  /* 0x00000008ff577e24 */ /* 0x000fe2000f8e00ff */
[----:B------:R-:W-:-:S06]  /*1dd0*/  UMOV UR8, 0x1 ;  /* 0x0000000100087882 */ /* 0x000fcc0000000000 */
.L_x_20:
[----:B------:R-:W-:-:S06]  /*1de0*/  UISETP.GE.AND UP0, UPT, UR14, 0x1, UPT ;  /* 0x000000010e00788c */ /* 0x000fcc000bf06270 */
[----:B------:R-:W-:-:S13]  /*1df0*/  PLOP3.LUT P1, PT, PT, PT, UP0, 0x80, 0x0 ;  /* 0x000000000000781c */ /* 0x000fda0003f2f008 */
[----:B------:R-:W-:Y:S05]  /*1e00*/  @!P1 BRA `(.L_x_26) ;  /* 0x0000000400509947 */ /* 0x000fea0003800000 */
[----:B01----:R-:W-:Y:S01]  /*1e10*/  IMAD.U32 R14, RZ, RZ, UR14 ;  /* 0x0000000eff0e7e24 */ /* 0x003fe2000f8e00ff */
[----:B------:R-:W-:Y:S01]  /*1e20*/  ULDC UR25, c[0x0][0x50c] ;  /* 0x0001430000197ab9 */ /* 0x000fe20000000800 */
[----:B------:R-:W-:-:S07]  /*1e30*/  IMAD.U32 R15, RZ, RZ, UR5 ;  /* 0x00000005ff0f7e24 */ /* 0x000fce000f8e00ff */
.L_x_34:
[----:B------:R-:W-:-:S13]  /*1e40*/  ISETP.NE.AND P2, PT, R85, 0x3, PT ;  /* 0x000000035500780c */ /* 0x000fda0003f45270 */
[----:B0-----:R-:W-:Y:S05]  /*1e50*/  @!P2 BRA `(.L_x_27) ;  /* 0x000000000004a947 */ /* 0x001fea0003800000 */
[----:B------:R-:W-:Y:S01]  /*1e60*/  BPT.TRAP 0x1 ;  /* 0x000000040000795c */ /* 0x000fe20000300000 */
.L_x_27:
[----:B------:R-:W-:Y:S01]  /*1e70*/  ULEA UR9, UR19, UR12, 0x3 ;  /* 0x0000000c13097291 */ /* 0x000fe2000f8e183f */
[----:B------:R-:W-:-:S08]  /*1e80*/  SHF.L.U32 R18, R87, 0x1f, RZ ;  /* 0x0000001f57127819 */ /* 0x000fd000000006ff */
[----:B------:R0:W1:Y:S01]  /*1e90*/  SYNCS.PHASECHK.TRANS64.TRYWAIT P1, [UR9], R18 ;  /* 0x00000012ff0075a7 */ /* 0x0000620008020149 */
[----:B------:R-:W-:Y:S05]  /*1ea0*/  @!P2 BRA `(.L_x_28) ;  /* 0x000000000004a947 */ /* 0x000fea0003800000 */
[----:B------:R-:W-:Y:S01]  /*1eb0*/  BPT.TRAP 0x1 ;  /* 0x000000040000795c */ /* 0x000fe20000300000 */
.L_x_28:
[----:B-1----:R-:W-:Y:S05]  /*1ec0*/  @P1 BRA `(.L_x_29) ;  /* 0x0000000000081947 */ /* 0x002fea0003800000 */
[----:B------:R-:W1:Y:S02]  /*1ed0*/  SYNCS.PHASECHK.TRANS64.TRYWAIT P1, [UR9], R18 ;  /* 0x00000012ff0075a7 */ /* 0x000e640008020149 */
[----:B-1----:R-:W-:Y:S05]  /*1ee0*/  @!P1 BRA `(.L_x_30) ;  /* 0x0000004400cc9947 */ /* 0x002fea0003800000 */
.L_x_29:
[----:B------:R-:W-:Y:S01]  /*1ef0*/  UISETP.NE.AND UP0, UPT, UR7, URZ, UPT ;  /* 0x0000003f0700728c */ /* 0x000fe2000bf05270 */
[----:B------:R-:W-:Y:S01]  /*1f00*/  WARPGROUP.ARRIVE ;  /* 0x00000000000079c5 */ /* 0x000fe20000000000 */
[----:B------:R-:W-:Y:S02]  /*1f10*/  ULEA UR10, UR19, UR18, 0x7 ;  /* 0x00000012130a7291 */ /* 0x000fe4000f8e383f */
[----:B------:R-:W-:Y:S01]  /*1f20*/  USEL UR8, UR8, URZ, !UP0 ;  /* 0x0000003f08087287 */ /* 0x000fe2000c000000 */
[----:B------:R-:W-:Y:S01]  /*1f30*/  UMOV UR9, 0xc0000010 ;  /* 0xc000001000097882 */ /* 0x000fe20000000000 */
[----:B------:R-:W-:Y:S02]  /*1f40*/  UMOV UR11, 0xc0000010 ;  /* 0xc0000010000b7882 */ /* 0x000fe40000000000 */
[----:B------:R-:W-:Y:S02]  /*1f50*/  UISETP.NE.U32.AND UP0, UPT, UR8, URZ, UPT ;  /* 0x0000003f0800728c */ /* 0x000fe4000bf05070 */
[----:B------:R-:W-:-:S02]  /*1f60*/  ULEA UR8, UR19, UR17, 0x7 ;  /* 0x0000001113087291 */ /* 0x000fc4000f8e383f */
[----:B------:R-:W-:-:S07]  /*1f70*/  UIADD3 UR6, UR6, 0x1, URZ ;  /* 0x0000000106067890 */ /* 0x000fce000fffe03f */
[----:B------:R-:W-:Y:S01]  /*1f80*/  QGMMA.64x64x32.F32.E5M2.E5M2 R24, gdesc[UR8], R24, UP0, gsb0 ;  /* 0x00e00000081879f3 */ /* 0x000fe2000b803818 */
[----:B------:R-:W-:-:S04]  /*1f90*/  UISETP.NE.AND UP0, UPT, UR6, UR25, UPT ;  /* 0x000000190600728c */ /* 0x000fc8000bf05270 */
[----:B------:R-:W-:-:S06]  /*1fa0*/  USEL UR7, URZ, 0x1, UP0 ;  /* 0x000000013f077887 */ /* 0x000fcc0008000000 */
[----:B------:R-:W-:Y:S01]  /*1fb0*/  ISETP.NE.AND P1, PT, RZ, UR7, PT ;  /* 0x00000007ff007c0c */ /* 0x000fe2000bf25270 */
[----:B------:R-:W-:-:S12]  /*1fc0*/  WARPGROUP.DEPBAR.LE gsb0, 0x1 ;  /* 0x00008000000079c5 */ /* 0x000fd80000010100 */
[----:B------:R-:W-:Y:S05]  /*1fd0*/  @!P1 BRA `(.L_x_31) ;  /* 0x0000000000889947 */ /* 0x000fea0003800000 */
[----:B------:R-:W-:Y:S02]  /*1fe0*/  WARPGROUP.DEPBAR.LE gsb0, 0x0 ;  /* 0x00008000000079c5 */ /* 0x000fe40000010000 */
[----:B------:R-:W-:-:S01]  /*1ff0*/  FADD R83, R24, R83 ;  /* 0x0000005318537221 */ /* 0x000fc20000000000 */
[----:B------:R-:W-:Y:S01]  /*2000*/  FADD R84, R25, R84 ;  /* 0x0000005419547221 */ /* 0x000fe20000000000 */
        /* <DEDUP_REMOVED lines=30> */
[----:B------:R-:W-:-:S06]  /*21f0*/  UMOV UR6, URZ ;  /* 0x0000003f00067c82 */ /* 0x000fcc0008000000 */
.L_x_31:
[----:B------:R-:W-:Y:S05]  /*2200*/  @!P2 BRA `(.L_x_32) ;  /* 0x000000000004a947 */ /* 0x000fea0003800000 */
[----:B------:R-:W-:Y:S01]  /*2210*/  BPT.TRAP 0x1 ;  /* 0x000000040000795c */ /* 0x000fe20000300000 */
.L_x_32:
[----:B01----:R-:W-:Y:S02]  /*2220*/  @P0 LEA R18, R15, UR12, 0x3 ;  /* 0x0000000c0f120c11 */ /* 0x003fe4000f8e18ff */
[----:B------:R-:W-:-:S03]  /*2230*/  ISETP.GT.U32.AND P1, PT, R7, 0x1, PT ;  /* 0x000000010700780c */ /* 0x000fc60003f24070 */
[----:B------:R-:W-:-:S05]  /*2240*/  @P0 VIADD R19, R18, 0x18 ;  /* 0x0000001812130836 */ /* 0x000fca0000000000 */
[----:B------:R-:W-:-:S04]  /*2250*/  @P0 PRMT R19, R12, 0x654, R19 ;  /* 0x000006540c130816 */ /* 0x000fc80000000013 */
[----:B------:R0:W-:Y:S01]  /*2260*/  @P0 SYNCS.ARRIVE.TRANS64.RED.A1T0 RZ, [R19+URZ], RZ ;  /* 0x000000ff13ff09a7 */ /* 0x0001e2000810043f */
[----:B------:R-:W-:Y:S05]  /*2270*/  @P1 BRA `(.L_x_33) ;  /* 0x0000000000041947 */ /* 0x000fea0003800000 */
[----:B------:R-:W-:Y:S01]  /*2280*/  BPT.TRAP 0x1 ;  /* 0x000000040000795c */ /* 0x000fe20000300000 */
.L_x_33:
[----:B------:R-:W-:Y:S01]  /*2290*/  UIADD3 UR19, UR19, 0x1, URZ ;  /* 0x0000000113137890 */ /* 0x000fe2000fffe03f */
[C---:B------:R-:W-:Y:S01]  /*22a0*/  ISETP.GT.AND P2, PT, R14.reuse, 0x1, PT ;  /* 0x000000010e00780c */ /* 0x040fe20003f44270 */
[----:B------:R-:W-:Y:S02]  /*22b0*/  VIADD R15, R15, 0x1 ;  /* 0x000000010f0f7836 */ /* 0x000fe40000000000 */
[----:B------:R-:W-:Y:S01]  /*22c0*/  UISETP.NE.AND UP0, UPT, UR19, 0x3, UPT ;  /* 0x000000031300788c */ /* 0x000fe2000bf05270 */
[----:B------:R-:W-:Y:S02]  /*22d0*/  VIADD R14, R14, 0xffffffff ;  /* 0xffffffff0e0e7836 */ /* 0x000fe40000000000 */
[C---:B------:R-:W-:Y:S01]  /*22e0*/  ISETP.NE.AND P1, PT, R15.reuse, 0x3, PT ;  /* 0x000000030f00780c */ /* 0x040fe20003f25270 */
[----:B------:R-:W-:Y:S02]  /*22f0*/  USEL UR8, URZ, 0x1, UP0 ;  /* 0x000000013f087887 */ /* 0x000fe40008000000 */
[----:B------:R-:W-:Y:S01]  /*2300*/  USEL UR19, UR19, URZ, UP0 ;  /* 0x0000003f13137287 */ /* 0x000fe20008000000 */
[----:B------:R-:W-:-:S03]  /*2310*/  SEL R15, R15, RZ, P1 ;  /* 0x000000ff0f0f7207 */ /* 0x000fc60000800000 */
[----:B------:R-:W-:Y:S01]  /*2320*/  LOP3.LUT R87, R87, UR8, RZ, 0x3c, !PT ;  /* 0x0000000857577c12 */ /* 0x000fe2000f8e3cff */
[----:B------:R-:W-:Y:S01]  /*2330*/  UMOV UR8, 0x1 ;  /* 0x0000000100087882 */ /* 0x000fe20000000000 */
[----:B------:R-:W-:Y:S06]  /*2340*/  @P2 BRA `(.L_x_34) ;  /* 0xfffffff800bc2947 */ /* 0x000fec000383ffff */
.L_x_26:
[----:B------:R-:W-:Y:S01]  /*2350*/  UISETP.NE.AND UP0, UPT, UR6, URZ, UPT ;  /* 0x0000003f0600728c */ /* 0x000fe2000bf05270 */
[----:B01----:R-:W0:Y:S01]  /*2360*/  LDC R14, c[0x0][0x28c] ;  /* 0x0000a300ff0e7b82 */ /* 0x003e220000000800 */
[----:B------:R-:W-:Y:S02]  /*2370*/  IMAD.U32 R15, RZ, RZ, UR24 ;  /* 0x00000018ff0f7e24 */ /* 0x000fe4000f8e00ff */
[----:B------:R-:W-:-:S06]  /*2380*/  USEL UR6, URZ, 0x1, !UP0 ;  /* 0x000000013f067887 */ /* 0x000fcc000c000000 */
[----:B------:R-:W-:-:S13]  /*2390*/  ISETP.NE.AND P1, PT, RZ, UR6, PT ;  /* 0x00000006ff007c0c */ /* 0x000fda000bf25270 */
[----:B------:R-:W-:Y:S05]  /*23a0*/  @!P1 BRA `(.L_x_35) ;  /* 0x0000000000849947 */ /* 0x000fea0003800000 */
[----:B------:R-:W-:Y:S02]  /*23b0*/  WARPGROUP.DEPBAR.LE gsb0, 0x0 ;  /* 0x00008000000079c5 */ /* 0x000fe40000010000 */
[----:B------:R-:W-:Y:S01]  /*23c0*/  FADD R83, R24, R83 ;  /* 0x0000005318537221 */ /* 0x000fe20000000000 */
        /* <DEDUP_REMOVED lines=30> */
[----:B------:R-:W-:-:S07]  /*25b0*/  FADD R22, R22, R55 ;  /* 0x0000003716167221 */ /* 0x000fce0000000000 */
.L_x_35:
[----:B0-----:R-:W-:Y:S01]  /*25c0*/  ISETP.GE.AND P1, PT, R14, 0x1, PT ;  /* 0x000000010e00780c */ /* 0x001fe20003f26270 */
[----:B------:R0:W-:Y:S01]  /*25d0*/  SYNCS.ARRIVE.TRANS64.A1T0 RZ, [R15+UR23], RZ ;  /* 0x000000ff0fff79a7 */ /* 0x0001e20008100017 */
[----:B------:R-:W-:-:S11]  /*25e0*/  WARPGROUP.DEPBAR.LE gsb0, 0x0 ;  /* 0x00008000000079c5 */ /* 0x000fd60000010000 */
[----:B------:R-:W-:Y:S05]  /*25f0*/  @!P1 BRA `(.L_x_36) ;  /* 0x0000000000449947 */ /* 0x000fea0003800000 */
[----:B------:R-:W-:-:S13]  /*2600*/  ISETP.NE.AND P1, PT, R85, 0x3, PT ;  /* 0x000000035500780c */ /* 0x000fda0003f25270 */
[----:B------:R-:W-:Y:S05]  /*2610*/  @!P1 BRA `(.L_x_37) ;  /* 0x0000000000049947 */ /* 0x000fea0003800000 */
[----:B------:R-:W-:Y:S01]  /*2620*/  BPT.TRAP 0x1 ;  /* 0x000000040000795c */ /* 0x000fe20000300000 */
.L_x_37:
[----:B------:R-:W-:Y:S01]  /*2630*/  VOTEU.ANY UP0, P0 ;  /* 0x00000000003f7886 */ /* 0x000fe20000000100 */
[----:B------:R-:W-:-:S04]  /*2640*/  ISETP.GT.U32.AND P1, PT, R7, 0x1, PT ;  /* 0x000000010700780c */ /* 0x000fc80003f24070 */
[----:B------:R-:W-:-:S06]  /*2650*/  @UP0 UIADD3 UR6, UR14, UR5, URZ ;  /* 0x000000050e060290 */ /* 0x000fcc000fffe03f */
[----:B------:R-:W-:Y:S02]  /*2660*/  IMAD.U32 R14, RZ, RZ, UR6 ;  /* 0x00000006ff0e7e24 */ /* 0x000fe4000f8e00ff */
[----:B------:R-:W-:Y:S02]  /*2670*/  IMAD.U32 R19, RZ, RZ, UR6 ;  /* 0x00000006ff137e24 */ /* 0x000fe4000f8e00ff */
[----:B0-----:R-:W-:-:S05]  /*2680*/  @P0 IMAD.WIDE.U32 R14, R14, -0x55555555, RZ ;  /* 0xaaaaaaab0e0e0825 */ /* 0x001fca00078e00ff */
[----:B------:R-:W-:-:S05]  /*2690*/  @P0 SHF.R.U32.HI R14, RZ, 0x1, R15 ;  /* 0x00000001ff0e0819 */ /* 0x000fca000001160f */
[----:B------:R-:W-:-:S05]  /*26a0*/  @P0 IMAD R14, R14, -0x3, R19 ;  /* 0xfffffffd0e0e0824 */ /* 0x000fca00078e0213 */
[----:B------:R-:W-:-:S05]  /*26b0*/  @P0 LEA R14, R14, UR12, 0x3 ;  /* 0x0000000c0e0e0c11 */ /* 0x000fca000f8e18ff */
[----:B------:R-:W-:-:S05]  /*26c0*/  @P0 VIADD R15, R14, 0x18 ;  /* 0x000000180e0f0836 */ /* 0x000fca0000000000 */
[----:B------:R-:W-:-:S04]  /*26d0*/  @P0 PRMT R15, R12, 0x654, R15 ;  /* 0x000006540c0f0816 */ /* 0x000fc8000000000f */
[----:B------:R1:W-:Y:S01]  /*26e0*/  @P0 SYNCS.ARRIVE.TRANS64.RED.A1T0 RZ, [R15+URZ], RZ ;  /* 0x000000ff0fff09a7 */ /* 0x0003e2000810043f */
[----:B------:R-:W-:Y:S05]  /*26f0*/  @P1 BRA `(.L_x_36) ;  /* 0x0000000000041947 */ /* 0x000fea0003800000 */
[----:B------:R-:W-:Y:S01]  /*2700*/  BPT.TRAP 0x1 ;  /* 0x000000040000795c */ /* 0x000fe20000300000 */
.L_x_36:
[----:B------:R-:W-:Y:S01]  /*2710*/  SHF.L.U32 R14, R86, 0x1f, RZ ;  /* 0x0000001f560e7819 */ /* 0x000fe200000006ff */
[----:B------:R-:W-:Y:S01]  /*2720*/  UIADD3 UR5, UR22, UR5, URZ ;  /* 0x0000000516057290 */ /* 0x000fe2000fffe03f */
[----:B------:R-:W3:Y:S01]  /*2730*/  LDC R26, c[0x0][0x288] ;  /* 0x0000a200ff1a7b82 */ /* 0x000ee20000000800 */
[----:B------:R-:W-:Y:S01]  /*2740*/  UISETP.GE.U32.AND UP1, UPT, UR22, 0x3, UPT ;  /* 0x000000031600788c */ /* 0x000fe2000bf26070 */
[----:B------:R-:W-:Y:S01]  /*2750*/  IMAD.SHL.U32 R24, R17, 0x2, RZ ;  /* 0x0000000211187824 */ /* 0x000fe200078e00ff */
[----:B------:R-:W-:Y:S02]  /*2760*/  UISETP.GT.U32.AND UP0, UPT, UR5, 0x2, UPT ;  /* 0x000000020500788c */ /* 0x000fe4000bf04070 */
[----:B------:R-:W-:Y:S02]  /*2770*/  UIMAD.WIDE.U32 UR6, UR5, -0x55555555, URZ ;  /* 0xaaaaaaab050678a5 */ /* 0x000fe4000f8e003f */
[----:B------:R-:W-:Y:S01]  /*2780*/  UISETP.LT.U32.AND UP0, UPT, UR22, 0x3, UP0 ;  /* 0x000000031600788c */ /* 0x000fe20008701070 */
[----:B------:R-:W2:Y:S01]  /*2790*/  SYNCS.PHASECHK.TRANS64.TRYWAIT P1, [UR15+0x8], R14 ;  /* 0x0000080eff0075a7 */ /* 0x000ea2000802014f */
[----:B------:R-:W-:Y:S01]  /*27a0*/  USHF.R.U32.HI UR6, URZ, 0x1, UR7 ;  /* 0x000000013f067899 */ /* 0x000fe20008011607 */
[----:B------:R-:W-:Y:S01]  /*27b0*/  SHF.R.S32.HI R25, RZ, 0x1f, R24 ;  /* 0x0000001fff197819 */ /* 0x000fe20000011418 */
[----:B------:R-:W-:-:S02]  /*27c0*/  USEL UR8, URZ, 0x1, !UP0 ;  /* 0x000000013f087887 */ /* 0x000fc4000c000000 */
[----:B------:R-:W-:Y:S02]  /*27d0*/  UIMAD UR5, UR6, -0x3, UR5 ;  /* 0xfffffffd060578a4 */ /* 0x000fe4000f8e0205 */
[----:B------:R-:W-:-:S04]  /*27e0*/  ULOP3.LUT UR4, UR4, UR8, URZ, 0x3c, !UPT ;  /* 0x0000000804047292 */ /* 0x000fc8000f8e3c3f */
[----:B------:R-:W-:Y:S01]  /*27f0*/  @UP1 ULOP3.LUT UR4, UR4, 0x1, UR6, 0x78, !UPT ;  /* 0x0000000104041892 */ /* 0x000fe2000f8e7806 */
[----:B--23--:R-:W-:Y:S11]  /*2800*/  @!P1 BRA `(.L_x_38) ;  /* 0x0000003c009c9947 */ /* 0x00cff60003800000 */
.L_x_131:
[----:B------:R-:W-:Y:S01]  /*2810*/  IMAD.SHL.U32 R27, R6, 0x40, RZ ;  /* 0x00000040061b7824 */ /* 0x000fe200078e00ff */
[----:B------:R-:W-:Y:S01]  /*2820*/  ULDC UR8, c[0x0][0x284] ;  /* 0x0000a10000087ab9 */ /* 0x000fe20000000800 */
[----:B------:R-:W-:Y:S01]  /*2830*/  IMAD.SHL.U32 R33, R4, 0x40, RZ ;  /* 0x0000004004217824 */ /* 0x000fe200078e00ff */
[----:B------:R-:W-:Y:S01]  /*2840*/  SHF.R.S32.HI R34, RZ, 0x1f, R5 ;  /* 0x0000001fff227819 */ /* 0x000fe20000011405 */
[----:B------:R-:W-:Y:S01]  /*2850*/  ULDC.64 UR6, c[0x0][0x5d0] ;  /* 0x0001740000067ab9 */ /* 0x000fe20000000a00 */
[----:B------:R-:W-:Y:S01]  /*2860*/  ISETP.GE.AND P1, PT, R27, UR8, PT ;  /* 0x000000081b007c0c */ /* 0x000fe2000bf26270 */
[----:B01----:R-:W-:Y:S01]  /*2870*/  IMAD.WIDE.U32 R14, R5, UR6, R24 ;  /* 0x00000006050e7c25 */ /* 0x003fe2000f8e0018 */
[----:B------:R-:W-:Y:S02]  /*2880*/  SHF.R.S32.HI R32, RZ, 0x1f, R33 ;  /* 0x0000001fff207819 */ /* 0x000fe40000011421 */
[C---:B------:R-:W-:Y:S01]  /*2890*/  ISETP.GE.OR P1, PT, R33.reuse, R26, P1 ;  /* 0x0000001a2100720c */ /* 0x040fe20000f26670 */
[----:B------:R-:W-:Y:S01]  /*28a0*/  IMAD R4, R34, UR6, RZ ;  /* 0x0000000622047c24 */ /* 0x000fe2000f8e02ff */
[----:B------:R-:W-:-:S03]  /*28b0*/  IADD3 R14, P2, R33, R14, RZ ;  /* 0x0000000e210e7210 */ /* 0x000fc60007f5e0ff */
[----:B------:R-:W-:-:S05]  /*28c0*/  IMAD R19, R5, UR7, R4 ;  /* 0x0000000705137c24 */ /* 0x000fca000f8e0204 */
[----:B------:R-:W-:-:S03]  /*28d0*/  IADD3.X R15, R32, R15, R19, P2, !PT ;  /* 0x0000000f200f7210 */ /* 0x000fc600017fe413 */
[----:B------:R-:W-:Y:S05]  /*28e0*/  @P1 BRA `(.L_x_39) ;  /* 0x0000002400a81947 */ /* 0x000fea0003800000 */
[----:B------:R-:W0:Y:S01]  /*28f0*/  LDC.64 R30, c[0x0][0x5c8] ;  /* 0x00017200ff1e7b82 */ /* 0x000e220000000a00 */
[----:B------:R-:W-:Y:S01]  /*2900*/  IMAD.WIDE R28, R6, 0x40, R10 ;  /* 0x00000040061c7825 */ /* 0x000fe200078e020a */
[----:B------:R-:W-:Y:S01]  /*2910*/  ULDC.64 UR6, c[0x0][0x5c0] ;  /* 0x0001700000067ab9 */ /* 0x000fe20000000a00 */
[----:B------:R-:W-:Y:S02]  /*2920*/  BSSY B0, `(.L_x_39) ;  /* 0x0000266000007945 */ /* 0x000fe40003800000 */
[----:B------:R-:W-:Y:S02]  /*2930*/  IMAD R26, R17, -0x2, R26 ;  /* 0xfffffffe111a7824 */ /* 0x000fe400078e021a */
[----:B------:R-:W-:Y:S02]  /*2940*/  IMAD.IADD R6, R20, 0x1, -R27 ;  /* 0x0000000114067824 */ /* 0x000fe400078e0a1b */
[----:B------:R-:W-:Y:S02]  /*2950*/  IMAD.IADD R26, R26, 0x1, -R33 ;  /* 0x000000011a1a7824 */ /* 0x000fe400078e0a21 */
[----:B0-----:R-:W-:-:S02]  /*2960*/  IMAD R4, R29, R30, RZ ;  /* 0x0000001e1d047224 */ /* 0x001fc400078e02ff */
[----:B------:R-:W-:-:S04]  /*2970*/  IMAD.WIDE.U32 R14, R28, R30, R14 ;  /* 0x0000001e1c0e7225 */ /* 0x000fc800078e000e */
[----:B------:R-:W-:Y:S01]  /*2980*/  IMAD R19, R28, R31, R4 ;  /* 0x0000001f1c137224 */ /* 0x000fe200078e0204 */
[----:B------:R-:W-:Y:S02]  /*2990*/  LEA R4, P1, R30, R14, 0x3 ;  /* 0x0000000e1e047211 */ /* 0x000fe400078218ff */
[----:B------:R-:W-:Y:S01]  /*29a0*/  IADD3 R18, P2, R14, UR6, RZ ;  /* 0x000000060e127c10 */ /* 0x000fe2000ff5e0ff */
[----:B------:R-:W-:Y:S01]  /*29b0*/  IMAD.IADD R19, R15, 0x1, R19 ;  /* 0x000000010f137824 */ /* 0x000fe200078e0213 */
[----:B------:R-:W-:-:S04]  /*29c0*/  IADD3 R14, P3, R4, UR6, RZ ;  /* 0x00000006040e7c10 */ /* 0x000fc8000ff7e0ff */
[----:B------:R-:W-:Y:S02]  /*29d0*/  LEA.HI.X R4, R30, R19, R31, 0x3, P1 ;  /* 0x000000131e047211 */ /* 0x000fe400008f1c1f */
[----:B----45:R-:W-:Y:S02]  /*29e0*/  FSETP.NEU.AND P1, PT, R16, RZ, PT ;  /* 0x000000ff1000720b */ /* 0x030fe40003f2d000 */
[----:B------:R-:W-:Y:S02]  /*29f0*/  IADD3.X R19, R19, UR7, RZ, P2, !PT ;  /* 0x0000000713137c10 */ /* 0x000fe400097fe4ff */
[----:B------:R-:W-:-:S09]  /*2a00*/  IADD3.X R15, R4, UR7, RZ, P3, !PT ;  /* 0x00000007040f7c10 */ /* 0x000fd20009ffe4ff */
[----:B------:R-:W-:Y:S05]  /*2a10*/  @!P1 BRA `(.L_x_40) ;  /* 0x0000001c00189947 */ /* 0x000fea0003800000 */
[----:B------:R-:W-:Y:S01]  /*2a20*/  ULDC.64 UR6, c[0x0][0x5b8] ;  /* 0x00016e0000067ab9 */ /* 0x000fe20000000a00 */
[----:B------:R-:W-:Y:S01]  /*2a30*/  ISETP.GE.AND P2, PT, R26, 0x1, PT ;  /* 0x000000011a00780c */ /* 0x000fe20003f46270 */
[----:B------:R-:W-:Y:S01]  /*2a40*/  IMAD.WIDE.U32 R24, R5, UR6, R24 ;  /* 0x0000000605187c25 */ /* 0x000fe2000f8e0018 */
[----:B------:R-:W-:Y:S01]  /*2a50*/  ULDC.64 UR8, c[0x0][0x5a8] ;  /* 0x00016a0000087ab9 */ /* 0x000fe20000000a00 */
[----:B------:R-:W-:Y:S01]  /*2a60*/  BSSY B1, `(.L_x_41) ;  /* 0x000000f000017945 */ /* 0x000fe20003800000 */
[----:B------:R-:W-:Y:S01]  /*2a70*/  ISETP.LT.OR P5, PT, R6, 0x1, !P2 ;  /* 0x000000010600780c */ /* 0x000fe200057a1670 */
[----:B------:R-:W-:Y:S01]  /*2a80*/  IMAD R4, R34, UR6, RZ ;  /* 0x0000000622047c24 */ /* 0x000fe2000f8e02ff */
[----:B------:R-:W-:-:S03]  /*2a90*/  IADD3 R24, P1, R33, R24, RZ ;  /* 0x0000001821187210 */ /* 0x000fc60007f3e0ff */
[----:B------:R-:W-:Y:S01]  /*2aa0*/  IMAD R5, R5, UR7, R4 ;  /* 0x0000000705057c24 */ /* 0x000fe2000f8e0204 */
[----:B------:R-:W-:Y:S02]  /*2ab0*/  ULDC.64 UR6, c[0x0][0x5b0] ;  /* 0x00016c0000067ab9 */ /* 0x000fe40000000a00 */
[----:B------:R-:W-:Y:S02]  /*2ac0*/  IMAD R27, R29, UR6, RZ ;  /* 0x000000061d1b7c24 */ /* 0x000fe4000f8e02ff */
[----:B------:R-:W-:Y:S02]  /*2ad0*/  IADD3.X R25, R32, R25, R5, P1, !PT ;  /* 0x0000001920197210 */ /* 0x000fe40000ffe405 */
[C---:B------:R-:W-:Y:S02]  /*2ae0*/  IMAD R27, R28.reuse, UR7, R27 ;  /* 0x000000071c1b7c24 */ /* 0x040fe4000f8e021b */
[----:B------:R-:W-:-:S03]  /*2af0*/  IMAD.WIDE.U32 R4, R28, UR6, R24 ;  /* 0x000000061c047c25 */ /* 0x000fc6000f8e0018 */
[----:B------:R-:W-:-:S04]  /*2b00*/  IADD3 R4, P1, R4, UR8, RZ ;  /* 0x0000000804047c10 */ /* 0x000fc8000ff3e0ff */
[--C-:B------:R-:W-:Y:S02]  /*2b10*/  IADD3.X R5, R5, UR9, R27.reuse, P1, !PT ;  /* 0x0000000905057c10 */ /* 0x100fe40008ffe41b */
[----:B------:R-:W-:Y:S01]  /*2b20*/  PRMT R27, RZ, 0x7610, R27 ;  /* 0x00007610ff1b7816 */ /* 0x000fe2000000001b */
[----:B------:R-:W-:Y:S06]  /*2b30*/  @P5 BRA `(.L_x_42) ;  /* 0x0000000000045947 */ /* 0x000fec0003800000 */
[----:B------:R0:W5:Y:S02]  /*2b40*/  LDG.E.U8 R27, desc[UR20][R4.64] ;  /* 0x00000014041b7981 */ /* 0x000164000c1e1100 */
.L_x_42:
[----:B------:R-:W-:Y:S05]  /*2b50*/  BSYNC B1 ;  /* 0x0000000000017941 */ /* 0x000fea0003800000 */
.L_x_41:
[----:B-----5:R-:W-:Y:S01]  /*2b60*/  LOP3.LUT R27, R27, 0xff, RZ, 0xc0, !PT ;  /* 0x000000ff1b1b7812 */ /* 0x020fe200078ec0ff */
[----:B------:R-:W-:Y:S01]  /*2b70*/  BSSY B1, `(.L_x_43) ;  /* 0x000000c000017945 */ /* 0x000fe20003800000 */
[----:B------:R-:W-:Y:S02]  /*2b80*/  ISETP.GE.AND P1, PT, R26, 0x2, PT ;  /* 0x000000021a00780c */ /* 0x000fe40003f26270 */
[----:B------:R-:W-:Y:S02]  /*2b90*/  F2FP.F16.E5M2.UNPACK_B R27, R27 ;  /* 0x0000001bff1b723e */ /* 0x000fe400020004ff */
[----:B------:R-:W-:-:S03]  /*2ba0*/  ISETP.LT.OR P3, PT, R6, 0x1, !P1 ;  /* 0x000000010600780c */ /* 0x000fc60004f61670 */
[----:B------:R-:W-:-:S05]  /*2bb0*/  HADD2.F32 R27, -RZ, R27.H0_H0 ;  /* 0x2000001bff1b7230 */ /* 0x000fca0000004100 */
[----:B------:R-:W-:Y:S01]  /*2bc0*/  FMUL R30, R27, R16 ;  /* 0x000000101b1e7220 */ /* 0x000fe20000400000 */
[----:B------:R-:W-:-:S03]  /*2bd0*/  PRMT R27, RZ, 0x7610, R27 ;  /* 0x00007610ff1b7816 */ /* 0x000fc6000000001b */
[----:B------:R-:W-:-:S05]  /*2be0*/  FFMA R30, R83, R13, R30 ;  /* 0x0000000d531e7223 */ /* 0x000fca000000001e */
[----:B------:R-:W-:-:S05]  /*2bf0*/  F2FP.SATFINITE.E5M2.F32.PACK_AB_MERGE_C R31, RZ, R30, RZ ;  /* 0x0000001eff1f723e */ /* 0x000fca00048060ff */
[----:B------:R1:W-:Y:S01]  /*2c00*/  @!P5 STG.E.U8 desc[UR20][R18.64], R31 ;  /* 0x0000001f1200d986 */ /* 0x0003e2000c101114 */
[----:B------:R-:W-:Y:S05]  /*2c10*/  @P3 BRA `(.L_x_44) ;  /* 0x0000000000043947 */ /* 0x000fea0003800000 */
[----:B------:R2:W5:Y:S02]  /*2c20*/  LDG.E.U8 R27, desc[UR20][R4.64+0x1] ;  /* 0x00000114041b7981 */ /* 0x000564000c1e1100 */
.L_x_44:
[----:B------:R-:W-:Y:S05]  /*2c30*/  BSYNC B1 ;  /* 0x0000000000017941 */ /* 0x000fea0003800000 */
.L_x_43:
[----:B-----5:R-:W-:Y:S01]  /*2c40*/  LOP3.LUT R27, R27, 0xff, RZ, 0xc0, !PT ;  /* 0x000000ff1b1b7812 */ /* 0x020fe200078ec0ff */
[----:B------:R-:W-:Y:S01]  /*2c50*/  BSSY B1, `(.L_x_45) ;  /* 0x0000012000017945 */ /* 0x000fe20003800000 */
[----:B-1----:R-:W-:Y:S02]  /*2c60*/  IADD3 R31, P5, R28, 0x8, RZ ;  /* 0x000000081c1f7810 */ /* 0x002fe40007fbe0ff */
[----:B------:R-:W-:Y:S02]  /*2c70*/  F2FP.F16.E5M2.UNPACK_B R27, R27 ;  /* 0x0000001bff1b723e */ /* 0x000fe400020004ff */
[----:B------:R-:W-:Y:S01]  /*2c80*/  ISETP.LT.OR P2, PT, R6, 0x9, !P2 ;  /* 0x000000090600780c */ /* 0x000fe20005741670 */
[----:B------:R-:W-:Y:S02]  /*2c90*/  IMAD.X R28, RZ, RZ, R29, P5 ;  /* 0x000000ffff1c7224 */ /* 0x000fe400028e061d */
[----:B------:R-:W-:Y:S02]  /*2ca0*/  HADD2.F32 R27, -RZ, R27.H0_H0 ;  /* 0x2000001bff1b7230 */ /* 0x000fe40000004100 */
[----:B------:R-:W-:-:S02]  /*2cb0*/  IMAD R28, R28, UR6, RZ ;  /* 0x000000061c1c7c24 */ /* 0x000fc4000f8e02ff */
[----:B------:R-:W-:-:S04]  /*2cc0*/  IMAD.WIDE.U32 R24, R31, UR6, R24 ;  /* 0x000000061f187c25 */ /* 0x000fc8000f8e0018 */
[----:B------:R-:W-:Y:S01]  /*2cd0*/  FMUL R27, R27, R16 ;  /* 0x000000101b1b7220 */ /* 0x000fe20000400000 */
[----:B------:R-:W-:-:S03]  /*2ce0*/  IMAD R31, R31, UR7, R28 ;  /* 0x000000071f1f7c24 */ /* 0x000fc6000f8e021c */
[----:B------:R-:W-:Y:S01]  /*2cf0*/  FFMA R27, R84, R13, R27 ;  /* 0x0000000d541b7223 */ /* 0x000fe2000000001b */
[----:B------:R-:W-:-:S04]  /*2d00*/  IADD3 R24, P5, R24, UR8, RZ ;  /* 0x0000000818187c10 */ /* 0x000fc8000ffbe0ff */
[----:B------:R-:W-:Y:S02]  /*2d10*/  F2FP.SATFINITE.E5M2.F32.PACK_AB_MERGE_C R29, RZ, R27, RZ ;  /* 0x0000001bff1d723e */ /* 0x000fe400048060ff */
[----:B------:R-:W-:Y:S02]  /*2d20*/  IADD3.X R25, R25, UR9, R31, P5, !PT ;  /* 0x0000000919197c10 */ /* 0x000fe4000affe41f */
[----:B------:R-:W-:Y:S01]  /*2d30*/  PRMT R27, RZ, 0x7610, R27 ;  /* 0x00007610ff1b7816 */ /* 0x000fe2000000001b */
[----:B------:R1:W-:Y:S01]  /*2d40*/  @!P3 STG.E.U8 desc[UR20][R18.64+0x1], R29 ;  /* 0x0000011d1200b986 */ /* 0x0003e2000c101114 */
[----:B------:R-:W-:Y:S05]  /*2d50*/  @P2 BRA `(.L_x_46) ;  /* 0x0000000000042947 */ /* 0x000fea0003800000 */
[----:B------:R3:W5:Y:S02]  /*2d60*/  LDG.E.U8 R27, desc[UR20][R24.64] ;  /* 0x00000014181b7981 */ /* 0x000764000c1e1100 */
.L_x_46:
[----:B------:R-:W-:Y:S05]  /*2d70*/  BSYNC B1 ;  /* 0x0000000000017941 */ /* 0x000fea0003800000 */
.L_x_45:
[----:B-----5:R-:W-:Y:S01]  /*2d80*/  LOP3.LUT R27, R27, 0xff, RZ, 0xc0, !PT ;  /* 0x000000ff1b1b7812 */ /* 0x020fe200078ec0ff */
[----:B------:R-:W-:Y:S01]  /*2d90*/  BSSY B1, `(.L_x_47) ;  /* 0x000000b000017945 */ /* 0x000fe20003800000 */
[----:B------:R-:W-:Y:S02]  /*2da0*/  ISETP.LT.OR P1, PT, R6, 0x9, !P1 ;  /* 0x000000090600780c */ /* 0x000fe40004f21670 */
[----:B------:R-:W-:-:S05]  /*2db0*/  F2FP.F16.E5M2.UNPACK_B R27, R27 ;  /* 0x0000001bff1b723e */ /* 0x000fca00020004ff */
[----:B------:R-:W-:-:S05]  /*2dc0*/  HADD2.F32 R27, -RZ, R27.H0_H0 ;  /* 0x2000001bff1b7230 */ /* 0x000fca0000004100 */
[----:B------:R-:W-:Y:S01]  /*2dd0*/  FMUL R28, R27, R16 ;  /* 0x000000101b1c7220 */ /* 0x000fe20000400000 */
[----:B------:R-:W-:-:S03]  /*2de0*/  PRMT R27, RZ, 0x7610, R27 ;  /* 0x00007610ff1b7816 */ /* 0x000fc6000000001b */
[----:B------:R-:W-:-:S05]  /*2df0*/  FFMA R28, R81, R13, R28 ;  /* 0x0000000d511c7223 */ /* 0x000fca000000001c */
[----:B-1----:R-:W-:-:S05]  /*2e00*/  F2FP.SATFINITE.E5M2.F32.PACK_AB_MERGE_C R29, RZ, R28, RZ ;  /* 0x0000001cff1d723e */ /* 0x002fca00048060ff */
[----:B------:R1:W-:Y:S01]  /*2e10*/  @!P2 STG.E.U8 desc[UR20][R14.64], R29 ;  /* 0x0000001d0e00a986 */ /* 0x0003e2000c101114 */
[----:B------:R-:W-:Y:S05]  /*2e20*/  @P1 BRA `(.L_x_48) ;  /* 0x0000000000041947 */ /* 0x000fea0003800000 */
[----:B------:R4:W5:Y:S02]  /*2e30*/  LDG.E.U8 R27, desc[UR20][R24.64+0x1] ;  /* 0x00000114181b7981 */ /* 0x000964000c1e1100 */
.L_x_48:
[----:B------:R-:W-:Y:S05]  /*2e40*/  BSYNC B1 ;  /* 0x0000000000017941 */ /* 0x000fea0003800000 */
.L_x_47:
[----:B-----5:R-:W-:Y:S01]  /*2e50*/  LOP3.LUT R27, R27, 0xff, RZ, 0xc0, !PT ;  /* 0x000000ff1b1b7812 */ /* 0x020fe200078ec0ff */
[----:B------:R-:W-:Y:S01]  /*2e60*/  BSSY B1, `(.L_x_49) ;  /* 0x000000c000017945 */ /* 0x000fe20003800000 */
[----:B------:R-:W-:Y:S02]  /*2e70*/  ISETP.GE.AND P2, PT, R26, 0x9, PT ;  /* 0x000000091a00780c */ /* 0x000fe40003f46270 */
[----:B------:R-:W-:Y:S02]  /*2e80*/  F2FP.F16.E5M2.UNPACK_B R27, R27 ;  /* 0x0000001bff1b723e */ /* 0x000fe400020004ff */
[----:B------:R-:W-:-:S03]  /*2e90*/  ISETP.LT.OR P3, PT, R6, 0x1, !P2 ;  /* 0x000000010600780c */ /* 0x000fc60005761670 */
[----:B------:R-:W-:-:S05]  /*2ea0*/  HADD2.F32 R27, -RZ, R27.H0_H0 ;  /* 0x2000001bff1b7230 */ /* 0x000fca0000004100 */
[----:B------:R-:W-:-:S04]  /*2eb0*/  FMUL R27, R27, R16 ;  /* 0x000000101b1b7220 */ /* 0x000fc80000400000 */
[----:B------:R-:W-:-:S05]  /*2ec0*/  FFMA R27, R82, R13, R27 ;  /* 0x0000000d521b7223 */ /* 0x000fca000000001b */
[----:B-1----:R-:W-:Y:S02]  /*2ed0*/  F2FP.SATFINITE.E5M2.F32.PACK_AB_MERGE_C R29, RZ, R27, RZ ;  /* 0x0000001bff1d723e */ /* 0x002fe400048060ff */
[----:B------:R-:W-:-:S03]  /*2ee0*/  PRMT R27, RZ, 0x7610, R27 ;  /* 0x00007610ff1b7816 */ /* 0x000fc6000000001b */
[----:B------:R1:W-:Y:S01]  /*2ef0*/  @!P1 STG.E.U8 desc[UR20][R14.64+0x1], R29 ;  /* 0x0000011d0e009986 */ /* 0x0003e2000c101114 */
[----:B------:R-:W-:Y:S05]  /*2f00*/  @P3 BRA `(.L_x_50) ;  /* 0x0000000000043947 */ /* 0x000fea0003800000 */
[----:B------:R0:W5:Y:S02]  /*2f10*/  LDG.E.U8 R27, desc[UR20][R4.64+0x8] ;  /* 0x00000814041b7981 */ /* 0x000164000c1e1100 */
.L_x_50:
[----:B------:R-:W-:Y:S05]  /*2f20*/  BSYNC B1 ;  /* 0x0000000000017941 */ /* 0x000fea0003800000 */
.L_x_49:
        /* <DEDUP_REMOVED lines=13> */
.L_x_52:
[----:B------:R-:W-:Y:S05]  /*3000*/  BSYNC B1 ;  /* 0x0000000000017941 */ /* 0x000fea0003800000 */
.L_x_51:
[----:B-----5:R-:W-:Y:S01]  /*3010*/  LOP3.LUT R27, R27, 0xff, RZ, 0xc0, !PT ;  /* 0x000000ff1b1b7812 */ /* 0x020fe200078ec0ff */
[----:B------:R-:W-:Y:S01]  /*3020*/  BSSY B1, `(.L_x_53) ;  /* 0x000000b000017945 */ /* 0x000fe20003800000 */
[----:B------:R-:W-:Y:S02]  /*3030*/  ISETP.LT.OR P2, PT, R6, 0x9, !P2 ;  /* 0x000000090600780c */ /* 0x000fe40005741670 */
[----:B------:R-:W-:-:S05]  /*3040*/  F2FP.F16.E5M2.UNPACK_B R27, R27 ;  /* 0x0000001bff1b723e */ /* 0x000fca00020004ff */
        /* <DEDUP_REMOVED lines=8> */
.L_x_54:
[----:B------:R-:W-:Y:S05]  /*30d0*/  BSYNC B1 ;  /* 0x0000000000017941 */ /* 0x000fea0003800000 */
.L_x_53:
        /* <DEDUP_REMOVED lines=12> */
.L_x_56:
[----:B------:R-:W-:Y:S05]  /*31a0*/  BSYNC B1 ;  /* 0x0000000000017941 */ /* 0x000fea0003800000 */
.L_x_55:
        /* <DEDUP_REMOVED lines=13> */
.L_x_58:
[----:B------:R-:W-:Y:S05]  /*3280*/  BSYNC B1 ;  /* 0x0000000000017941 */ /* 0x000fea0003800000 */
.L_x_57:
        /* <DEDUP_REMOVED lines=13> */
.L_x_60:
[----:B------:R-:W-:Y:S05]  /*3360*/  BSYNC B1 ;  /* 0x0000000000017941 */ /* 0x000fea0003800000 */
.L_x_59:
        /* <DEDUP_REMOVED lines=12> */
.L_x_62:
[----:B------:R-:W-:Y:S05]  /*3430*/  BSYNC B1 ;  /* 0x0000000000017941 */ /* 0x000fea0003800000 */
.L_x_61:
        /* <DEDUP_REMOVED lines=12> */
.L_x_64:
[----:B------:R-:W-:Y:S05]  /*3500*/  BSYNC B1 ;  /* 0x0000000000017941 */ /* 0x000fea0003800000 */
.L_x_63:
        /* <DEDUP_REMOVED lines=13> */
.L_x_66:
[----:B------:R-:W-:Y:S05]  /*35e0*/  BSYNC B1 ;  /* 0x0000000000017941 */ /* 0x000fea0003800000 */
.L_x_65:
        /* <DEDUP_REMOVED lines=13> */
.L_x_68:
[----:B------:R-:W-:Y:S05]  /*36c0*/  BSYNC B1 ;  /* 0x0000000000017941 */ /* 0x000fea0003800000 */
.L_x_67:
        /* <DEDUP_REMOVED lines=12> */
.L_x_70:
[----:B------:R-:W-:Y:S05]  /*3790*/  BSYNC B1 ;  /* 0x0000000000017941 */ /* 0x000fea0003800000 */
.L_x_69:
        /* <DEDUP_REMOVED lines=12> */
.L_x_72:
[----:B------:R-:W-:Y:S05]  /*3860*/  BSYNC B1 ;  /* 0x0000000000017941 */ /* 0x000fea0003800000 */
.L_x_71:
        /* <DEDUP_REMOVED lines=13> */
.L_x_74:
[----:B------:R-:W-:Y:S05]  /*3940*/  BSYNC B1 ;  /* 0x0000000000017941 */ /* 0x000fea0003800000 */
.L_x_73:
        /* <DEDUP_REMOVED lines=13> */
.L_x_76:
[----:B------:R-:W-:Y:S05]  /*3a20*/  BSYNC B1 ;  /* 0x0000000000017941 */ /* 0x000fea0003800000 */
.L_x_75:
        /* <DEDUP_REMOVED lines=12> */
.L_x_78:
[----:B------:R-:W-:Y:S05]  /*3af0*/  BSYNC B1 ;  /* 0x0000000000017941 */ /* 0x000fea0003800000 */
.L_x_77:
        /* <DEDUP_REMOVED lines=12> */
.L_x_80:
[----:B------:R-:W-:Y:S05]  /*3bc0*/  BSYNC B1 ;  /* 0x0000000000017941 */ /* 0x000fea0003800000 */
.L_x_79:
        /* <DEDUP_REMOVED lines=13> */
.L_x_82:
[----:B------:R-:W-:Y:S05]  /*3ca0*/  BSYNC B1 ;  /* 0x0000000000017941 */ /* 0x000fea0003800000 */
.L_x_81:
        /* <DEDUP_REMOVED lines=13> */
.L_x_84:
[----:B------:R-:W-:Y:S05]  /*3d80*/  BSYNC B1 ;  /* 0x0000000000017941 */ /* 0x000fea0003800000 */
.L_x_83:
        /* <DEDUP_REMOVED lines=12> */
.L_x_86:
[----:B------:R-:W-:Y:S05]  /*3e50*/  BSYNC B1 ;  /* 0x0000000000017941 */ /* 0x000fea0003800000 */
.L_x_85:
        /* <DEDUP_REMOVED lines=12> */
.L_x_88:
[----:B------:R-:W-:Y:S05]  /*3f20*/  BSYNC B1 ;  /* 0x0000000000017941 */ /* 0x000fea0003800000 */
.L_x_87:
        /* <DEDUP_REMOVED lines=13> */
.L_x_90:
[----:B------:R-:W-:Y:S05]  /*4000*/  BSYNC B1 ;  /* 0x0000000000017941 */ /* 0x000fea0003800000 */
.L_x_89:
        /* <DEDUP_REMOVED lines=13> */
.L_x_92:
[----:B------:R-:W-:Y:S05]  /*40e0*/  BSYNC B1 ;  /* 0x0000000000017941 */ /* 0x000fea0003800000 */
.L_x_91:
        /* <DEDUP_REMOVED lines=12> */
.L_x_94:
[----:B------:R-:W-:Y:S05]  /*41b0*/  BSYNC B1 ;  /* 0x0000000000017941 */ /* 0x000fea0003800000 */
.L_x_93:
        /* <DEDUP_REMOVED lines=12> */
.L_x_96:
[----:B------:R-:W-:Y:S05]  /*4280*/  BSYNC B1 ;  /* 0x0000000000017941 */ /* 0x000fea0003800000 */
.L_x_95:
        /* <DEDUP_REMOVED lines=13> */
.L_x_98:
[----:B------:R-:W-:Y:S05]  /*4360*/  BSYNC B1 ;  /* 0x0000000000017941 */ /* 0x000fea0003800000 */
.L_x_97:
[----:B-----5:R-:W-:Y:S01]  /*4370*/  LOP3.LUT R27, R27, 0xff, RZ, 0xc0, !PT ;  /* 0x000000ff1b1b7812 */ /* 0x020fe200078ec0ff */
[----:B------:R-:W-:Y:S01]  /*4380*/  BSSY B1, `(.L_x_99) ;  /* 0x000000c000017945 */ /* 0x000fe20003800000 */
[----:B------:R-:W-:Y:S02]  /*4390*/  ISETP.GE.AND P1, PT, R26, 0x3a, PT ;  /* 0x0000003a1a00780c */ /* 0x000fe40003f26270 */
[----:B------:R-:W-:Y:S02]  /*43a0*/  F2FP.F16.E5M2.UNPACK_B R27, R27 ;  /* 0x0000001bff1b723e */ /* 0x000fe400020004ff */
[----:B------:R-:W-:-:S03]  /*43b0*/  ISETP.LT.OR P5, PT, R6, 0x1, !P1 ;  /* 0x000000010600780c */ /* 0x000fc60004fa1670 */
[----:B------:R-:W-:-:S05]  /*43c0*/  HADD2.F32 R27, -RZ, R27.H0_H0 ;  /* 0x2000001bff1b7230 */ /* 0x000fca0000004100 */
[----:B------:R-:W-:-:S04]  /*43d0*/  FMUL R28, R27, R16 ;  /* 0x000000101b1c7220 */ /* 0x000fc80000400000 */
[----:B------:R-:W-:Y:S01]  /*43e0*/  FFMA R28, R23, R13, R28 ;  /* 0x0000000d171c7223 */ /* 0x000fe2000000001c */
[----:B------:R-:W-:-:S04]  /*43f0*/  PRMT R23, RZ, 0x7610, R23 ;  /* 0x00007610ff177816 */ /* 0x000fc80000000017 */
[----:B------:R-:W-:-:S05]  /*4400*/  F2FP.SATFINITE.E5M2.F32.PACK_AB_MERGE_C R27, RZ, R28, RZ ;  /* 0x0000001cff1b723e */ /* 0x000fca00048060ff */
[----:B------:R0:W-:Y:S01]  /*4410*/  @!P3 STG.E.U8 desc[UR20][R18.64+0x38], R27 ;  /* 0x0000381b1200b986 */ /* 0x0001e2000c101114 */
[----:B------:R-:W-:Y:S05]  /*4420*/  @P5 BRA `(.L_x_100) ;  /* 0x0000000000045947 */ /* 0x000fea0003800000 */
[----:B------:R0:W5:Y:S02]  /*4430*/  LDG.E.U8 R23, desc[UR20][R4.64+0x39] ;  /* 0x0000391404177981 */ /* 0x000164000c1e1100 */
.L_x_100:
[----:B------:R-:W-:Y:S05]  /*4440*/  BSYNC B1 ;  /* 0x0000000000017941 */ /* 0x000fea0003800000 */
.L_x_99:
[----:B-----5:R-:W-:Y:S01]  /*4450*/  LOP3.LUT R23, R23, 0xff, RZ, 0xc0, !PT ;  /* 0x000000ff17177812 */ /* 0x020fe200078ec0ff */
[----:B------:R-:W-:Y:S01]  /*4460*/  BSSY B1, `(.L_x_101) ;  /* 0x000000b000017945 */ /* 0x000fe20003800000 */
[----:B------:R-:W-:Y:S02]  /*4470*/  ISETP.LT.OR P2, PT, R6, 0x9, !P2 ;  /* 0x000000090600780c */ /* 0x000fe40005741670 */
[----:B------:R-:W-:Y:S02]  /*4480*/  F2FP.F16.E5M2.UNPACK_B R23, R23 ;  /* 0x00000017ff17723e */ /* 0x000fe400020004ff */
[----:B0-2---:R-:W-:-:S03]  /*4490*/  PRMT R4, RZ, 0x7610, R4 ;  /* 0x00007610ff047816 */ /* 0x005fc60000000004 */
[----:B------:R-:W-:-:S05]  /*44a0*/  HADD2.F32 R23, -RZ, R23.H0_H0 ;  /* 0x20000017ff177230 */ /* 0x000fca0000004100 */
[----:B------:R-:W-:-:S04]  /*44b0*/  FMUL R23, R23, R16 ;  /* 0x0000001017177220 */ /* 0x000fc80000400000 */
[----:B------:R-:W-:-:S05]  /*44c0*/  FFMA R23, R56, R13, R23 ;  /* 0x0000000d38177223 */ /* 0x000fca0000000017 */
[----:B------:R-:W-:-:S05]  /*44d0*/  F2FP.SATFINITE.E5M2.F32.PACK_AB_MERGE_C R23, RZ, R23, RZ ;  /* 0x00000017ff17723e */ /* 0x000fca00048060ff */
[----:B------:R0:W-:Y:S01]  /*44e0*/  @!P5 STG.E.U8 desc[UR20][R18.64+0x39], R23 ;  /* 0x000039171200d986 */ /* 0x0001e2000c101114 */
[----:B------:R-:W-:Y:S05]  /*44f0*/  @P2 BRA `(.L_x_102) ;  /* 0x0000000000042947 */ /* 0x000fea0003800000 */
[----:B------:R2:W5:Y:S02]  /*4500*/  LDG.E.U8 R4, desc[UR20][R24.64+0x38] ;  /* 0x0000381418047981 */ /* 0x000564000c1e1100 */
.L_x_102:
[----:B------:R-:W-:Y:S05]  /*4510*/  BSYNC B1 ;  /* 0x0000000000017941 */ /* 0x000fea0003800000 */
.L_x_101:
[----:B-----5:R-:W-:Y:S01]  /*4520*/  LOP3.LUT R4, R4, 0xff, RZ, 0xc0, !PT ;  /* 0x000000ff04047812 */ /* 0x020fe200078ec0ff */
[----:B------:R-:W-:Y:S01]  /*4530*/  BSSY B1, `(.L_x_103) ;  /* 0x000000b000017945 */ /* 0x000fe20003800000 */
[----:B------:R-:W-:Y:S02]  /*4540*/  ISETP.LT.OR P1, PT, R6, 0x9, !P1 ;  /* 0x000000090600780c */ /* 0x000fe40004f21670 */
[----:B------:R-:W-:-:S05]  /*4550*/  F2FP.F16.E5M2.UNPACK_B R4, R4 ;  /* 0x00000004ff04723e */ /* 0x000fca00020004ff */
[----:B------:R-:W-:-:S05]  /*4560*/  HADD2.F32 R5, -RZ, R4.H0_H0 ;  /* 0x20000004ff057230 */ /* 0x000fca0000004100 */
[----:B------:R-:W-:-:S04]  /*4570*/  FMUL R4, R5, R16 ;  /* 0x0000001005047220 */ /* 0x000fc80000400000 */
[----:B------:R-:W-:-:S05]  /*4580*/  FFMA R4, R21, R13, R4 ;  /* 0x0000000d15047223 */ /* 0x000fca0000000004 */
[----:B------:R-:W-:Y:S02]  /*4590*/  F2FP.SATFINITE.E5M2.F32.PACK_AB_MERGE_C R5, RZ, R4, RZ ;  /* 0x00000004ff05723e */ /* 0x000fe400048060ff */
[----:B------:R-:W-:-:S03]  /*45a0*/  PRMT R4, RZ, 0x7610, R4 ;  /* 0x00007610ff047816 */ /* 0x000fc60000000004 */
[----:B------:R0:W-:Y:S01]  /*45b0*/  @!P2 STG.E.U8 desc[UR20][R14.64+0x38], R5 ;  /* 0x000038050e00a986 */ /* 0x0001e2000c101114 */
[----:B------:R-:W-:Y:S05]  /*45c0*/  @P1 BRA `(.L_x_104) ;  /* 0x0000000000041947 */ /* 0x000fea0003800000 */
[----:B------:R0:W5:Y:S02]  /*45d0*/  LDG.E.U8 R4, desc[UR20][R24.64+0x39] ;  /* 0x0000391418047981 */ /* 0x000164000c1e1100 */
.L_x_104:
[----:B------:R-:W-:Y:S05]  /*45e0*/  BSYNC B1 ;  /* 0x0000000000017941 */ /* 0x000fea0003800000 */
.L_x_103:
[----:B------:R-:W-:Y:S05]  /*45f0*/  @P1 BRA `(.L_x_105) ;  /* 0x0000000800601947 */ /* 0x000fea0003800000 */
[----:B-----5:R-:W-:-:S04]  /*4600*/  LOP3.LUT R4, R4, 0xff, RZ, 0xc0, !PT ;  /* 0x000000ff04047812 */ /* 0x020fc800078ec0ff */
[----:B------:R-:W-:-:S05]  /*4610*/  F2FP.F16.E5M2.UNPACK_B R4, R4 ;  /* 0x00000004ff04723e */ /* 0x000fca00020004ff */
[----:B0-----:R-:W-:-:S05]  /*4620*/  HADD2.F32 R5, -RZ, R4.H0_H0 ;  /* 0x20000004ff057230 */ /* 0x001fca0000004100 */
[----:B------:R-:W-:-:S04]  /*4630*/  FMUL R5, R5, R16 ;  /* 0x0000001005057220 */ /* 0x000fc80000400000 */
[----:B------:R-:W-:-:S05]  /*4640*/  FFMA R5, R22, R13, R5 ;  /* 0x0000000d16057223 */ /* 0x000fca0000000005 */
[----:B------:R-:W-:-:S05]  /*4650*/  F2FP.SATFINITE.E5M2.F32.PACK_AB_MERGE_C R5, RZ, R5, RZ ;  /* 0x00000005ff05723e */ /* 0x000fca00048060ff */
[----:B------:R0:W-:Y:S01]  /*4660*/  STG.E.U8 desc[UR20][R14.64+0x39], R5 ;  /* 0x000039050e007986 */ /* 0x0001e2000c101114 */
[----:B------:R-:W-:Y:S05]  /*4670*/  BRA `(.L_x_105) ;  /* 0x0000000800407947 */ /* 0x000fea0003800000 */
.L_x_40:
[----:B------:R-:W-:Y:S01]  /*4680*/  ISETP.GE.AND P1, PT, R26, 0x2, PT ;  /* 0x000000021a00780c */ /* 0x000fe20003f26270 */
[-C--:B------:R-:W-:Y:S01]  /*4690*/  FMUL R84, R84, R13.reuse ;  /* 0x0000000d54547220 */ /* 0x080fe20000400000 */
[----:B------:R-:W-:Y:S01]  /*46a0*/  ISETP.GE.AND P3, PT, R26, 0x1, PT ;  /* 0x000000011a00780c */ /* 0x000fe20003f66270 */
[-C--:B------:R-:W-:Y:S01]  /*46b0*/  FMUL R83, R83, R13.reuse ;  /* 0x0000000d53537220 */ /* 0x080fe20000400000 */
[C---:B------:R-:W-:Y:S01]  /*46c0*/  ISETP.LT.OR P5, PT, R6.reuse, 0x1, !P1 ;  /* 0x000000010600780c */ /* 0x040fe20004fa1670 */
[-C--:B------:R-:W-:Y:S01]  /*46d0*/  FMUL R81, R81, R13.reuse ;  /* 0x0000000d51517220 */ /* 0x080fe20000400000 */
[----:B------:R-:W-:Y:S01]  /*46e0*/  ISETP.LT.OR P2, PT, R6, 0x1, !P3 ;  /* 0x000000010600780c */ /* 0x000fe20005f41670 */
[-C--:B------:R-:W-:Y:S01]  /*46f0*/  FMUL R82, R82, R13.reuse ;  /* 0x0000000d52527220 */ /* 0x080fe20000400000 */
[----:B------:R-:W-:Y:S01]  /*4700*/  ISETP.LT.OR P3, PT, R6, 0x9, !P3 ;  /* 0x000000090600780c */ /* 0x000fe20005f61670 */
[-C--:B------:R-:W-:Y:S01]  /*4710*/  FMUL R79, R79, R13.reuse ;  /* 0x0000000d4f4f7220 */ /* 0x080fe20000400000 */
[----:B------:R-:W-:Y:S01]  /*4720*/  F2FP.SATFINITE.E5M2.F32.PACK_AB_MERGE_C R5, RZ, R84, RZ ;  /* 0x00000054ff05723e */ /* 0x000fe200048060ff */
[----:B------:R-:W-:Y:S01]  /*4730*/  FMUL R80, R80, R13 ;  /* 0x0000000d50507220 */ /* 0x000fe20000400000 */
[----:B------:R-:W-:Y:S01]  /*4740*/  F2FP.SATFINITE.E5M2.F32.PACK_AB_MERGE_C R83, RZ, R83, RZ ;  /* 0x00000053ff53723e */ /* 0x000fe200048060ff */
[----:B------:R-:W-:Y:S01]  /*4750*/  FMUL R77, R77, R13 ;  /* 0x0000000d4d4d7220 */ /* 0x000fe20000400000 */
[----:B------:R-:W-:Y:S01]  /*4760*/  F2FP.SATFINITE.E5M2.F32.PACK_AB_MERGE_C R81, RZ, R81, RZ ;  /* 0x00000051ff51723e */ /* 0x000fe200048060ff */
[-C--:B------:R-:W-:Y:S01]  /*4770*/  FMUL R78, R78, R13.reuse ;  /* 0x0000000d4e4e7220 */ /* 0x080fe20000400000 */
[----:B------:R-:W-:Y:S01]  /*4780*/  ISETP.LT.OR P1, PT, R6, 0x9, !P1 ;  /* 0x000000090600780c */ /* 0x000fe20004f21670 */
[----:B------:R0:W-:Y:S01]  /*4790*/  @!P5 STG.E.U8 desc[UR20][R18.64+0x1], R5 ;  /* 0x000001051200d986 */ /* 0x0001e2000c101114 */
[C---:B------:R-:W-:Y:S01]  /*47a0*/  ISETP.GE.AND P5, PT, R26.reuse, 0x9, PT ;  /* 0x000000091a00780c */ /* 0x040fe20003fa6270 */
[----:B------:R-:W-:Y:S01]  /*47b0*/  FMUL R75, R75, R13 ;  /* 0x0000000d4b4b7220 */ /* 0x000fe20000400000 */
[----:B------:R-:W-:Y:S01]  /*47c0*/  F2FP.SATFINITE.E5M2.F32.PACK_AB_MERGE_C R79, RZ, R79, RZ ;  /* 0x0000004fff4f723e */ /* 0x000fe200048060ff */
[----:B------:R-:W-:Y:S01]  /*47d0*/  @!P2 STG.E.U8 desc[UR20][R18.64], R83 ;  /* 0x000000531200a986 */ /* 0x000fe2000c101114 */
[----:B------:R-:W-:Y:S01]  /*47e0*/  ISETP.GE.AND P2, PT, R26, 0xa, PT ;  /* 0x0000000a1a00780c */ /* 0x000fe20003f46270 */
[-C--:B------:R-:W-:Y:S01]  /*47f0*/  FMUL R76, R76, R13.reuse ;  /* 0x0000000d4c4c7220 */ /* 0x080fe20000400000 */
[----:B------:R-:W-:Y:S01]  /*4800*/  F2FP.SATFINITE.E5M2.F32.PACK_AB_MERGE_C R25, RZ, R80, RZ ;  /* 0x00000050ff19723e */ /* 0x000fe200048060ff */
[----:B------:R-:W-:Y:S01]  /*4810*/  @!P3 STG.E.U8 desc[UR20][R14.64], R81 ;  /* 0x000000510e00b986 */ /* 0x000fe2000c101114 */
[C---:B------:R-:W-:Y:S01]  /*4820*/  ISETP.LT.OR P3, PT, R6.reuse, 0x1, !P5 ;  /* 0x000000010600780c */ /* 0x040fe20006f61670 */
[-C--:B------:R-:W-:Y:S01]  /*4830*/  FMUL R73, R73, R13.reuse ;  /* 0x0000000d49497220 */ /* 0x080fe20000400000 */
[----:B------:R-:W-:Y:S01]  /*4840*/  ISETP.LT.OR P6, PT, R6, 0x1, !P2 ;  /* 0x000000010600780c */ /* 0x000fe200057c1670 */
[-C--:B------:R-:W-:Y:S01]  /*4850*/  FMUL R74, R74, R13.reuse ;  /* 0x0000000d4a4a7220 */ /* 0x080fe20000400000 */
[----:B------:R-:W-:Y:S01]  /*4860*/  ISETP.LT.OR P5, PT, R6, 0x9, !P5 ;  /* 0x000000090600780c */ /* 0x000fe20006fa1670 */
[-C--:B------:R-:W-:Y:S01]  /*4870*/  FMUL R71, R71, R13.reuse ;  /* 0x0000000d47477220 */ /* 0x080fe20000400000 */
[----:B0-----:R-:W-:Y:S01]  /*4880*/  F2FP.SATFINITE.E5M2.F32.PACK_AB_MERGE_C R5, RZ, R82, RZ ;  /* 0x00000052ff05723e */ /* 0x001fe200048060ff */
[----:B------:R-:W-:Y:S01]  /*4890*/  FMUL R72, R72, R13 ;  /* 0x0000000d48487220 */ /* 0x000fe20000400000 */
[----:B------:R-:W-:Y:S01]  /*48a0*/  F2FP.SATFINITE.E5M2.F32.PACK_AB_MERGE_C R77, RZ, R77, RZ ;  /* 0x0000004dff4d723e */ /* 0x000fe200048060ff */
[-C--:B------:R-:W-:Y:S01]  /*48b0*/  FMUL R69, R69, R13.reuse ;  /* 0x0000000d45457220 */ /* 0x080fe20000400000 */
[----:B------:R-:W-:Y:S01]  /*48c0*/  ISETP.LT.OR P2, PT, R6, 0x9, !P2 ;  /* 0x000000090600780c */ /* 0x000fe20005741670 */
[----:B------:R0:W-:Y:S01]  /*48d0*/  @!P1 STG.E.U8 desc[UR20][R14.64+0x1], R5 ;  /* 0x000001050e009986 */ /* 0x0001e2000c101114 */
[----:B------:R-:W-:Y:S01]  /*48e0*/  ISETP.GE.AND P1, PT, R26, 0x12, PT ;  /* 0x000000121a00780c */ /* 0x000fe20003f26270 */
[----:B------:R-:W-:Y:S01]  /*48f0*/  FMUL R70, R70, R13 ;  /* 0x0000000d46467220 */ /* 0x000fe20000400000 */
[----:B------:R-:W-:Y:S01]  /*4900*/  F2FP.SATFINITE.E5M2.F32.PACK_AB_MERGE_C R75, RZ, R75, RZ ;  /* 0x0000004bff4b723e */ /* 0x000fe200048060ff */
[----:B------:R-:W-:Y:S01]  /*4910*/  @!P3 STG.E.U8 desc[UR20][R18.64+0x8], R79 ;  /* 0x0000084f1200b986 */ /* 0x000fe2000c101114 */
[----:B------:R-:W-:Y:S01]  /*4920*/  ISETP.GE.AND P3, PT, R26, 0x11, PT ;  /* 0x000000111a00780c */ /* 0x000fe20003f66270 */
[----:B------:R-:W-:Y:S01]  /*4930*/  FMUL R68, R68, R13 ;  /* 0x0000000d44447220 */ /* 0x000fe20000400000 */
[----:B------:R-:W-:Y:S01]  /*4940*/  F2FP.SATFINITE.E5M2.F32.PACK_AB_MERGE_C R73, RZ, R73, RZ ;  /* 0x00000049ff49723e */ /* 0x000fe200048060ff */
[----:B------:R1:W-:Y:S01]  /*4950*/  @!P6 STG.E.U8 desc[UR20][R18.64+0x9], R25 ;  /* 0x000009191200e986 */ /* 0x0003e2000c101114 */
[C---:B------:R-:W-:Y:S01]  /*4960*/  ISETP.LT.OR P6, PT, R6.reuse, 0x1, !P1 ;  /* 0x000000010600780c */ /* 0x040fe20004fc1670 */
[-C--:B------:R-:W-:Y:S01]  /*4970*/  FMUL R67, R67, R13.reuse ;  /* 0x0000000d43437220 */ /* 0x080fe20000400000 */
[C---:B------:R-:W-:Y:S01]  /*4980*/  ISETP.LT.OR P1, PT, R6.reuse, 0x9, !P1 ;  /* 0x000000090600780c */ /* 0x040fe20004f21670 */
[----:B------:R-:W-:Y:S01]  /*4990*/  @!P5 STG.E.U8 desc[UR20][R14.64+0x8], R77 ;  /* 0x0000084d0e00d986 */ /* 0x000fe2000c101114 */
[C---:B------:R-:W-:Y:S01]  /*49a0*/  ISETP.LT.OR P5, PT, R6.reuse, 0x1, !P3 ;  /* 0x000000010600780c */ /* 0x040fe20005fa1670 */
[-C--:B------:R-:W-:Y:S01]  /*49b0*/  FMUL R65, R65, R13.reuse ;  /* 0x0000000d41417220 */ /* 0x080fe20000400000 */
[----:B------:R-:W-:Y:S01]  /*49c0*/  ISETP.LT.OR P3, PT, R6, 0x9, !P3 ;  /* 0x000000090600780c */ /* 0x000fe20005f61670 */
[-C--:B------:R-:W-:Y:S01]  /*49d0*/  FMUL R66, R66, R13.reuse ;  /* 0x0000000d42427220 */ /* 0x080fe20000400000 */
[----:B0-----:R-:W-:Y:S01]  /*49e0*/  F2FP.SATFINITE.E5M2.F32.PACK_AB_MERGE_C R5, RZ, R78, RZ ;  /* 0x0000004eff05723e */ /* 0x001fe200048060ff */
[----:B------:R-:W-:Y:S01]  /*49f0*/  FMUL R64, R64, R13 ;  /* 0x0000000d40407220 */ /* 0x000fe20000400000 */
[----:B------:R-:W-:Y:S01]  /*4a00*/  F2FP.SATFINITE.E5M2.F32.PACK_AB_MERGE_C R71, RZ, R71, RZ ;  /* 0x00000047ff47723e */ /* 0x000fe200048060ff */
[-C--:B------:R-:W-:Y:S01]  /*4a10*/  FMUL R63, R63, R13.reuse ;  /* 0x0000000d3f3f7220 */ /* 0x080fe20000400000 */
[----:B-1----:R-:W-:Y:S01]  /*4a20*/  F2FP.SATFINITE.E5M2.F32.PACK_AB_MERGE_C R25, RZ, R76, RZ ;  /* 0x0000004cff19723e */ /* 0x002fe200048060ff */
[----:B------:R0:W-:Y:S01]  /*4a30*/  @!P2 STG.E.U8 desc[UR20][R14.64+0x9], R5 ;  /* 0x000009050e00a986 */ /* 0x0001e2000c101114 */
[C---:B------:R-:W-:Y:S01]  /*4a40*/  ISETP.GE.AND P2, PT, R26.reuse, 0x1a, PT ;  /* 0x0000001a1a00780c */ /* 0x040fe20003f46270 */
        /* <DEDUP_REMOVED lines=29> */
[----:B------:R-:W-:Y:S01]  /*4c20*/  ISETP.LT.OR P6, PT, R6, 0x1, !P3 ;  /* 0x000000010600780c */ /* 0x000fe20005fc1670 */
[----:B------:R-:W-:Y:S01]  /*4c30*/  FMUL R22, R22, R13 ;  /* 0x0000000d16167220 */ /* 0x000fe20000400000 */
[C---:B------:R-:W-:Y:S01]  /*4c40*/  ISETP.LT.OR P3, PT, R6.reuse, 0x9, !P3 ;  /* 0x000000090600780c */ /* 0x040fe20005f61670 */
[----:B------:R-:W-:Y:S01]  /*4c50*/  @!P5 STG.E.U8 desc[UR20][R14.64+0x18], R69 ;  /* 0x000018450e00d986 */ /* 0x000fe2000c101114 */
[----:B------:R-:W-:-:S02]  /*4c60*/  ISETP.LT.OR P5, PT, R6, 0x1, !P1 ;  /* 0x000000010600780c */ /* 0x000fc40004fa1670 */
[----:B0-----:R-:W-:Y:S02]  /*4c70*/  F2FP.SATFINITE.E5M2.F32.PACK_AB_MERGE_C R5, RZ, R70, RZ ;  /* 0x00000046ff05723e */ /* 0x001fe400048060ff */
[----:B------:R-:W-:Y:S02]  /*4c80*/  ISETP.LT.OR P1, PT, R6, 0x9, !P1 ;  /* 0x000000090600780c */ /* 0x000fe40004f21670 */
[----:B------:R-:W-:Y:S01]  /*4c90*/  F2FP.SATFINITE.E5M2.F32.PACK_AB_MERGE_C R59, RZ, R59, RZ ;  /* 0x0000003bff3b723e */ /* 0x000fe200048060ff */
[----:B------:R0:W-:Y:S01]  /*4ca0*/  @!P2 STG.E.U8 desc[UR20][R14.64+0x19], R5 ;  /* 0x000019050e00a986 */ /* 0x0001e2000c101114 */
[----:B-1----:R-:W-:Y:S02]  /*4cb0*/  F2FP.SATFINITE.E5M2.F32.PACK_AB_MERGE_C R25, RZ, R68, RZ ;  /* 0x00000044ff19723e */ /* 0x002fe400048060ff */
[----:B------:R-:W-:Y:S01]  /*4cc0*/  ISETP.GE.AND P2, PT, R26, 0x2a, PT ;  /* 0x0000002a1a00780c */ /* 0x000fe20003f46270 */
[----:B------:R-:W-:Y:S01]  /*4cd0*/  @!P6 STG.E.U8 desc[UR20][R18.64+0x20], R67 ;  /* 0x000020431200e986 */ /* 0x000fe2000c101114 */
[----:B------:R-:W-:-:S02]  /*4ce0*/  F2FP.SATFINITE.E5M2.F32.PACK_AB_MERGE_C R57, RZ, R57, RZ ;  /* 0x00000039ff39723e */ /* 0x000fc400048060ff */
[----:B------:R-:W-:Y:S01]  /*4cf0*/  F2FP.SATFINITE.E5M2.F32.PACK_AB_MERGE_C R23, RZ, R23, RZ ;  /* 0x00000017ff17723e */ /* 0x000fe200048060ff */
[----:B------:R1:W-:Y:S01]  /*4d00*/  @!P5 STG.E.U8 desc[UR20][R18.64+0x21], R25 ;  /* 0x000021191200d986 */ /* 0x0003e2000c101114 */
[----:B------:R-:W-:Y:S02]  /*4d10*/  ISETP.GE.AND P5, PT, R26, 0x29, PT ;  /* 0x000000291a00780c */ /* 0x000fe40003fa6270 */
[----:B------:R-:W-:Y:S01]  /*4d20*/  F2FP.SATFINITE.E5M2.F32.PACK_AB_MERGE_C R21, RZ, R21, RZ ;  /* 0x00000015ff15723e */ /* 0x000fe200048060ff */
[----:B------:R-:W-:Y:S01]  /*4d30*/  @!P3 STG.E.U8 desc[UR20][R14.64+0x20], R65 ;  /* 0x000020410e00b986 */ /* 0x000fe2000c101114 */
[C---:B------:R-:W-:Y:S02]  /*4d40*/  ISETP.LT.OR P3, PT, R6.reuse, 0x1, !P2 ;  /* 0x000000010600780c */ /* 0x040fe40005761670 */
[C---:B------:R-:W-:Y:S02]  /*4d50*/  ISETP.LT.OR P6, PT, R6.reuse, 0x1, !P5 ;  /* 0x000000010600780c */ /* 0x040fe40006fc1670 */
[----:B------:R-:W-:-:S02]  /*4d60*/  ISETP.LT.OR P5, PT, R6, 0x9, !P5 ;  /* 0x000000090600780c */ /* 0x000fc40006fa1670 */
[----:B0-----:R-:W-:Y:S02]  /*4d70*/  F2FP.SATFINITE.E5M2.F32.PACK_AB_MERGE_C R5, RZ, R66, RZ ;  /* 0x00000042ff05723e */ /* 0x001fe400048060ff */
[----:B-1----:R-:W-:Y:S02]  /*4d80*/  F2FP.SATFINITE.E5M2.F32.PACK_AB_MERGE_C R25, RZ, R64, RZ ;  /* 0x00000040ff19723e */ /* 0x002fe400048060ff */
[----:B------:R-:W-:Y:S01]  /*4d90*/  ISETP.LT.OR P2, PT, R6, 0x9, !P2 ;  /* 0x000000090600780c */ /* 0x000fe20005741670 */
[----:B------:R0:W-:Y:S01]  /*4da0*/  @!P1 STG.E.U8 desc[UR20][R14.64+0x21], R5 ;  /* 0x000021050e009986 */ /* 0x0001e2000c101114 */
[C---:B------:R-:W-:Y:S02]  /*4db0*/  ISETP.GE.AND P1, PT, R26.reuse, 0x31, PT ;  /* 0x000000311a00780c */ /* 0x040fe40003f26270 */
[----:B------:R-:W-:Y:S01]  /*4dc0*/  F2FP.SATFINITE.E5M2.F32.PACK_AB_MERGE_C R27, RZ, R22, RZ ;  /* 0x00000016ff1b723e */ /* 0x000fe200048060ff */
[----:B------:R1:W-:Y:S01]  /*4dd0*/  @!P3 STG.E.U8 desc[UR20][R18.64+0x29], R25 ;  /* 0x000029191200b986 */ /* 0x0003e2000c101114 */
[----:B------:R-:W-:-:S03]  /*4de0*/  ISETP.GE.AND P3, PT, R26, 0x32, PT ;  /* 0x000000321a00780c */ /* 0x000fc60003f66270 */
[----:B------:R-:W-:Y:S01]  /*4df0*/  @!P6 STG.E.U8 desc[UR20][R18.64+0x28], R63 ;  /* 0x0000283f1200e986 */ /* 0x000fe2000c101114 */
[C---:B------:R-:W-:Y:S02]  /*4e00*/  ISETP.LT.OR P6, PT, R6.reuse, 0x1, !P1 ;  /* 0x000000010600780c */ /* 0x040fe40004fc1670 */
[C---:B------:R-:W-:Y:S01]  /*4e10*/  ISETP.LT.OR P1, PT, R6.reuse, 0x9, !P1 ;  /* 0x000000090600780c */ /* 0x040fe20004f21670 */
[----:B------:R-:W-:Y:S01]  /*4e20*/  @!P5 STG.E.U8 desc[UR20][R14.64+0x28], R61 ;  /* 0x0000283d0e00d986 */ /* 0x000fe2000c101114 */
[C---:B------:R-:W-:Y:S02]  /*4e30*/  ISETP.LT.OR P5, PT, R6.reuse, 0x1, !P3 ;  /* 0x000000010600780c */ /* 0x040fe40005fa1670 */
[----:B0-----:R-:W-:Y:S02]  /*4e40*/  F2FP.SATFINITE.E5M2.F32.PACK_AB_MERGE_C R5, RZ, R62, RZ ;  /* 0x0000003eff05723e */ /* 0x001fe400048060ff */
[----:B-1----:R-:W-:Y:S02]  /*4e50*/  F2FP.SATFINITE.E5M2.F32.PACK_AB_MERGE_C R25, RZ, R60, RZ ;  /* 0x0000003cff19723e */ /* 0x002fe400048060ff */
[----:B------:R-:W-:Y:S01]  /*4e60*/  ISETP.LT.OR P3, PT, R6, 0x9, !P3 ;  /* 0x000000090600780c */ /* 0x000fe20005f61670 */
[----:B------:R0:W-:Y:S01]  /*4e70*/  @!P2 STG.E.U8 desc[UR20][R14.64+0x29], R5 ;  /* 0x000029050e00a986 */ /* 0x0001e2000c101114 */
[----:B------:R-:W-:-:S03]  /*4e80*/  ISETP.GE.AND P2, PT, R26, 0x39, PT ;  /* 0x000000391a00780c */ /* 0x000fc60003f46270 */
[----:B------:R-:W-:Y:S01]  /*4e90*/  @!P6 STG.E.U8 desc[UR20][R18.64+0x30], R59 ;  /* 0x0000303b1200e986 */ /* 0x000fe2000c101114 */
[----:B------:R-:W-:-:S03]  /*4ea0*/  ISETP.GE.AND P6, PT, R26, 0x3a, PT ;  /* 0x0000003a1a00780c */ /* 0x000fc60003fc6270 */
[----:B------:R1:W-:Y:S01]  /*4eb0*/  @!P5 STG.E.U8 desc[UR20][R18.64+0x31], R25 ;  /* 0x000031191200d986 */ /* 0x0003e2000c101114 */
[C---:B------:R-:W-:Y:S02]  /*4ec0*/  ISETP.LT.OR P5, PT, R6.reuse, 0x1, !P6 ;  /* 0x000000010600780c */ /* 0x040fe400077a1670 */
[C---:B------:R-:W-:Y:S01]  /*4ed0*/  ISETP.LT.OR P6, PT, R6.reuse, 0x9, !P6 ;  /* 0x000000090600780c */ /* 0x040fe200077c1670 */
[----:B------:R2:W-:Y:S01]  /*4ee0*/  @!P1 STG.E.U8 desc[UR20][R14.64+0x30], R57 ;  /* 0x000030390e009986 */ /* 0x0005e2000c101114 */
[C---:B------:R-:W-:Y:S02]  /*4ef0*/  ISETP.LT.OR P1, PT, R6.reuse, 0x1, !P2 ;  /* 0x000000010600780c */ /* 0x040fe40005721670 */
[----:B------:R-:W-:Y:S02]  /*4f00*/  ISETP.LT.OR P2, PT, R6, 0x9, !P2 ;  /* 0x000000090600780c */ /* 0x000fe40005741670 */
[----:B0-----:R-:W-:Y:S02]  /*4f10*/  F2FP.SATFINITE.E5M2.F32.PACK_AB_MERGE_C R5, RZ, R58, RZ ;  /* 0x0000003aff05723e */ /* 0x001fe400048060ff */
[----:B-1----:R-:W-:-:S03]  /*4f20*/  F2FP.SATFINITE.E5M2.F32.PACK_AB_MERGE_C R25, RZ, R56, RZ ;  /* 0x00000038ff19723e */ /* 0x002fc600048060ff */
[----:B------:R2:W-:Y:S04]  /*4f30*/  @!P3 STG.E.U8 desc[UR20][R14.64+0x31], R5 ;  /* 0x000031050e00b986 */ /* 0x0005e8000c101114 */
[----:B------:R2:W-:Y:S04]  /*4f40*/  @!P1 STG.E.U8 desc[UR20][R18.64+0x38], R23 ;  /* 0x0000381712009986 */ /* 0x0005e8000c101114 */
[----:B------:R2:W-:Y:S04]  /*4f50*/  @!P5 STG.E.U8 desc[UR20][R18.64+0x39], R25 ;  /* 0x000039191200d986 */ /* 0x0005e8000c101114 */
[----:B------:R2:W-:Y:S04]  /*4f60*/  @!P2 STG.E.U8 desc[UR20][R14.64+0x38], R21 ;  /* 0x000038150e00a986 */ /* 0x0005e8000c101114 */
[----:B------:R2:W-:Y:S02]  /*4f70*/  @!P6 STG.E.U8 desc[UR20][R14.64+0x39], R27 ;  /* 0x0000391b0e00e986 */ /* 0x0005e4000c101114 */
.L_x_105:
[----:B------:R-:W-:Y:S05]  /*4f80*/  BSYNC B0 ;  /* 0x0000000000007941 */ /* 0x000fea0003800000 */
.L_x_39:
[C---:B------:R-:W-:Y:S01]  /*4f90*/  LEA R2, P1, R8.reuse, R2, 0x1 ;  /* 0x0000000208027211 */ /* 0x040fe200078208ff */
[----:B------:R-:W-:Y:S01]  /*4fa0*/  ULDC.64 UR6, c[0x0][0x650] ;  /* 0x0001940000067ab9 */ /* 0x000fe20000000a00 */
[----:B-----5:R-:W-:Y:S01]  /*4fb0*/  IMAD.U32 R4, RZ, RZ, UR16 ;  /* 0x00000010ff047e24 */ /* 0x020fe2000f8e00ff */
[----:B012---:R-:W-:Y:S01]  /*4fc0*/  PRMT R14, RZ, 0x7610, R14 ;  /* 0x00007610ff0e7816 */ /* 0x007fe2000000000e */
[----:B------:R-:W-:Y:S01]  /*4fd0*/  IMAD.MOV.U32 R6, RZ, RZ, -0x1 ;  /* 0xffffffffff067424 */ /* 0x000fe200078e00ff */
[----:B------:R-:W-:Y:S01]  /*4fe0*/  LEA.HI.X R3, R8, R3, R0, 0x1, P1 ;  /* 0x0000000308037211 */ /* 0x000fe200008f0c00 */
[----:B------:R0:W-:Y:S01]  /*4ff0*/  SYNCS.ARRIVE.TRANS64.A1T0 RZ, [R4+UR23], RZ ;  /* 0x000000ff04ff79a7 */ /* 0x0001e20008100017 */
[----:B------:R-:W-:Y:S01]  /*5000*/  ISETP.GE.U32.AND P1, PT, R2, UR6, PT ;  /* 0x0000000602007c0c */ /* 0x000fe2000bf26070 */
[----:B------:R-:W-:-:S03]  /*5010*/  IMAD.MOV.U32 R5, RZ, RZ, -0x1 ;  /* 0xffffffffff057424 */ /* 0x000fc600078e00ff */
[----:B------:R-:W-:Y:S01]  /*5020*/  ISETP.GE.U32.AND.EX P1, PT, R3, UR7, PT, P1 ;  /* 0x0000000703007c0c */ /* 0x000fe2000bf26110 */
[----:B0-----:R-:W-:-:S12]  /*5030*/  IMAD.MOV.U32 R4, RZ, RZ, -0x1 ;  /* 0xffffffffff047424 */ /* 0x001fd800078e00ff */
[----:B------:R-:W-:Y:S05]  /*5040*/  @P1 BRA `(.L_x_106) ;  /* 0x0000000400601947 */ /* 0x000fea0003800000 */
[----:B------:R-:W0:Y:S01]  /*5050*/  S2R R26, SR_CTAID.X ;  /* 0x00000000001a7919 */ /* 0x000e220000002500 */
[----:B------:R-:W1:Y:S01]  /*5060*/  LDC.64 R22, c[0x0][0x628] ;  /* 0x00018a00ff167b82 */ /* 0x000e620000000a00 */
[----:B------:R-:W-:Y:S01]  /*5070*/  ULDC UR6, c[0x0][0x150] ;  /* 0x0000540000067ab9 */ /* 0x000fe20000000800 */
[----:B------:R-:W-:Y:S01]  /*5080*/  IMAD.MOV.U32 R18, RZ, RZ, R2 ;  /* 0x000000ffff127224 */ /* 0x000fe200078e0002 */
[----:B------:R-:W2:Y:S01]  /*5090*/  S2R R28, SR_CTAID.Y ;  /* 0x00000000001c7919 */ /* 0x000ea20000002600 */
[----:B------:R-:W-:-:S04]  /*50a0*/  IMAD.MOV.U32 R19, RZ, RZ, R3 ;  /* 0x000000ffff137224 */ /* 0x000fc800078e0003 */
[----:B------:R-:W2:Y:S08]  /*50b0*/  LDC R29, c[0x0][0x144] ;  /* 0x00005100ff1d7b82 */ /* 0x000eb00000000800 */
[----:B------:R-:W2:Y:S08]  /*50c0*/  LDC R6, c[0x0][0x630] ;  /* 0x00018c00ff067b82 */ /* 0x000eb00000000800 */
[----:B---34-:R-:W3:Y:S01]  /*50d0*/  LDC.64 R24, c[0x0][0x620] ;  /* 0x00018800ff187b82 */ /* 0x018ee20000000a00 */
[----:B-1----:R-:W-:-:S04]  /*50e0*/  ISETP.NE.U32.AND P1, PT, R22, RZ, PT ;  /* 0x000000ff1600720c */ /* 0x002fc80003f25070 */
[----:B------:R-:W-:Y:S02]  /*50f0*/  ISETP.NE.AND.EX P1, PT, R23, RZ, PT, P1 ;  /* 0x000000ff1700720c */ /* 0x000fe40003f25310 */
[----:B0-----:R-:W-:-:S05]  /*5100*/  I2FP.F32.U32 R4, R26 ;  /* 0x0000001a00047245 */ /* 0x001fca0000201000 */
[----:B------:R-:W-:-:S04]  /*5110*/  FMUL R4, R4, UR6 ;  /* 0x0000000604047c20 */ /* 0x000fc80008400000 */
[----:B------:R0:W1:Y:S02]  /*5120*/  F2I.U32.TRUNC.NTZ R27, R4 ;  /* 0x00000004001b7305 */ /* 0x000064000020f000 */
[----:B--2---:R-:W-:Y:S05]  /*5130*/  @!P1 BRA `(.L_x_107) ;  /* 0x0000000000289947 */ /* 0x004fea0003800000 */
[----:B------:R-:W2:Y:S02]  /*5140*/  LDC R5, c[0x0][0x634] ;  /* 0x00018d00ff057b82 */ /* 0x000ea40000000800 */
[----:B--2---:R-:W-:-:S05]  /*5150*/  IADD3 R19, P1, R2, R5, RZ ;  /* 0x0000000502137210 */ /* 0x004fca0007f3e0ff */
[----:B------:R-:W-:-:S04]  /*5160*/  IMAD.X R21, RZ, RZ, R3, P1 ;  /* 0x000000ffff157224 */ /* 0x000fc800008e0603 */
[----:B0-----:R-:W-:-:S04]  /*5170*/  IMAD.WIDE.U32 R4, R21, R22, RZ ;  /* 0x0000001615047225 */ /* 0x001fc800078e00ff */
[----:B------:R-:W-:-:S04]  /*5180*/  IMAD.WIDE.U32 R14, P1, R19, R23, R4 ;  /* 0x00000017130e7225 */ /* 0x000fc80007820004 */
[----:B------:R-:W-:-:S04]  /*5190*/  IMAD.WIDE.U32 R4, R19, R22, RZ ;  /* 0x0000001613047225 */ /* 0x000fc800078e00ff */
[----:B------:R-:W-:Y:S01]  /*51a0*/  IMAD.X R19, RZ, RZ, RZ, P1 ;  /* 0x000000ffff137224 */ /* 0x000fe200008e06ff */
[----:B------:R-:W-:Y:S01]  /*51b0*/  IADD3 RZ, P1, R5, R14, RZ ;  /* 0x0000000e05ff7210 */ /* 0x000fe20007f3e0ff */
[----:B------:R-:W-:-:S04]  /*51c0*/  IMAD.MOV.U32 R18, RZ, RZ, R15 ;  /* 0x000000ffff127224 */ /* 0x000fc800078e000f */
[----:B------:R-:W-:-:S08]  /*51d0*/  IMAD.WIDE.U32.X R18, R21, R23, R18, P1 ;  /* 0x0000001715127225 */ /* 0x000fd000008e0412 */
.L_x_107:
[-CC-:B------:R-:W-:Y:S01]  /*51e0*/  SHF.R.U64 R23, R18, R6.reuse, R19.reuse ;  /* 0x0000000612177219 */ /* 0x180fe20000001213 */
[----:B------:R-:W2:Y:S01]  /*51f0*/  LDC.64 R32, c[0x0][0x640] ;  /* 0x00019000ff207b82 */ /* 0x000ea20000000a00 */
[----:B0-----:R-:W-:Y:S01]  /*5200*/  SHF.R.U32.HI R4, RZ, R6, R19 ;  /* 0x00000006ff047219 */ /* 0x001fe20000011613 */
[----:B-1----:R-:W-:Y:S01]  /*5210*/  IMAD.MOV R27, RZ, RZ, -R27 ;  /* 0x000000ffff1b7224 */ /* 0x002fe200078e0a1b */
[----:B------:R-:W-:Y:S01]  /*5220*/  IADD3 R15, P1, RZ, -R23, RZ ;  /* 0x80000017ff0f7210 */ /* 0x000fe20007f3e0ff */
[----:B------:R-:W-:Y:S01]  /*5230*/  ULDC UR6, c[0x0][0x154] ;  /* 0x0000550000067ab9 */ /* 0x000fe20000000800 */
[----:B------:R-:W-:Y:S02]  /*5240*/  IMAD.MOV.U32 R19, RZ, RZ, 0x1 ;  /* 0x00000001ff137424 */ /* 0x000fe400078e00ff */
[----:B------:R-:W-:Y:S01]  /*5250*/  IMAD R29, R29, R27, R26 ;  /* 0x0000001b1d1d7224 */ /* 0x000fe200078e021a */
[----:B------:R-:W0:Y:S01]  /*5260*/  LDC R14, c[0x0][0x618] ;  /* 0x00018600ff0e7b82 */ /* 0x000e220000000800 */
[----:B------:R-:W-:-:S04]  /*5270*/  IMAD.X R5, RZ, RZ, ~R4, P1 ;  /* 0x000000ffff057224 */ /* 0x000fc800008e0e04 */
[-C--:B---3--:R-:W-:Y:S02]  /*5280*/  IMAD R6, R5, R24.reuse, RZ ;  /* 0x0000001805067224 */ /* 0x088fe400078e02ff */
[C---:B------:R-:W-:Y:S01]  /*5290*/  IMAD.WIDE.U32 R4, R15.reuse, R24, R2 ;  /* 0x000000180f047225 */ /* 0x040fe200078e0002 */
[----:B------:R-:W1:Y:S03]  /*52a0*/  LDC R18, c[0x0][0x608] ;  /* 0x00018200ff127b82 */ /* 0x000e660000000800 */
[----:B------:R-:W-:Y:S01]  /*52b0*/  IMAD R15, R15, R25, R6 ;  /* 0x000000190f0f7224 */ /* 0x000fe200078e0206 */
[----:B------:R-:W-:-:S03]  /*52c0*/  I2FP.F32.U32 R6, R28 ;  /* 0x0000001c00067245 */ /* 0x000fc60000201000 */
[----:B------:R-:W-:Y:S01]  /*52d0*/  IMAD.IADD R5, R5, 0x1, R15 ;  /* 0x0000000105057824 */ /* 0x000fe200078e020f */
[----:B------:R-:W3:Y:S01]  /*52e0*/  LDC R30, c[0x0][0x658] ;  /* 0x00019600ff1e7b82 */ /* 0x000ee20000000800 */
[----:B--2---:R-:W-:Y:S01]  /*52f0*/  ISETP.NE.U32.AND P1, PT, R32, RZ, PT ;  /* 0x000000ff2000720c */ /* 0x004fe20003f25070 */
[----:B------:R-:W-:-:S03]  /*5300*/  IMAD.MOV.U32 R15, RZ, RZ, -0x1 ;  /* 0xffffffffff0f7424 */ /* 0x000fc600078e00ff */
[----:B------:R-:W-:-:S03]  /*5310*/  ISETP.NE.AND.EX P1, PT, R33, RZ, PT, P1 ;  /* 0x000000ff2100720c */ /* 0x000fc60003f25310 */
[----:B------:R-:W2:Y:S01]  /*5320*/  LDC R27, c[0x0][0x148] ;  /* 0x00005200ff1b7b82 */ /* 0x000ea20000000800 */
[-CC-:B0-----:R-:W-:Y:S02]  /*5330*/  SHF.R.U64 R22, R4, R14.reuse, R5.reuse ;  /* 0x0000000e04167219 */ /* 0x181fe40000001205 */
[----:B------:R-:W-:Y:S01]  /*5340*/  SHF.R.U32.HI R5, RZ, R14, R5 ;  /* 0x0000000eff057219 */ /* 0x000fe20000011605 */
[----:B------:R-:W-:-:S04]  /*5350*/  FMUL R14, R6, UR6 ;  /* 0x00000006060e7c20 */ /* 0x000fc80008400000 */
[----:B------:R-:W0:Y:S01]  /*5360*/  LDC R26, c[0x0][0x600] ;  /* 0x00018000ff1a7b82 */ /* 0x000e220000000800 */
[----:B------:R4:W0:Y:S01]  /*5370*/  F2I.U32.TRUNC.NTZ R25, R14 ;  /* 0x0000000e00197305 */ /* 0x000822000020f000 */
[-CC-:B-1----:R-:W-:Y:S02]  /*5380*/  SHF.R.U64 R6, R22, R18.reuse, R5.reuse ;  /* 0x0000001216067219 */ /* 0x182fe40000001205 */
[----:B------:R-:W-:-:S04]  /*5390*/  SHF.R.U32.HI R5, RZ, R18, R5 ;  /* 0x00000012ff057219 */ /* 0x000fc80000011605 */
[----:B------:R-:W1:Y:S01]  /*53a0*/  LDC R34, c[0x0][0x648] ;  /* 0x00019200ff227b82 */ /* 0x000e620000000800 */
[-CC-:B---3--:R-:W-:Y:S02]  /*53b0*/  SHF.R.U64 R24, R6, R30.reuse, R5.reuse ;  /* 0x0000001e06187219 */ /* 0x188fe40000001205 */
[-C--:B------:R-:W-:Y:S02]  /*53c0*/  SHF.L.U32 R15, R15, R30.reuse, RZ ;  /* 0x0000001e0f0f7219 */ /* 0x080fe400000006ff */
[-C--:B------:R-:W-:Y:S01]  /*53d0*/  SHF.R.U32.HI R5, RZ, R30.reuse, R5 ;  /* 0x0000001eff057219 */ /* 0x080fe20000011605 */
[----:B------:R-:W-:Y:S01]  /*53e0*/  IMAD.MOV.U32 R4, RZ, RZ, R24 ;  /* 0x000000ffff047224 */ /* 0x000fe200078e0018 */
[----:B------:R-:W-:Y:S01]  /*53f0*/  SHF.L.U32 R30, R19, R30, RZ ;  /* 0x0000001e131e7219 */ /* 0x000fe200000006ff */
[----:B------:R-:W3:Y:S01]  /*5400*/  LDC R35, c[0x0][0x638] ;  /* 0x00018e00ff237b82 */ /* 0x000ee20000000800 */
[----:B------:R-:W-:-:S07]  /*5410*/  LOP3.LUT R31, RZ, R15, RZ, 0x33, !PT ;  /* 0x0000000fff1f7212 */ /* 0x000fce00078e33ff */
[----:B------:R-:W0:Y:S01]  /*5420*/  LDC R36, c[0x0][0x610] ;  /* 0x00018400ff247b82 */ /* 0x000e220000000800 */
[----:B----4-:R-:W-:Y:S05]  /*5430*/  @!P1 BRA `(.L_x_108) ;  /* 0x0000000000289947 */ /* 0x010fea0003800000 */
        /* <DEDUP_REMOVED lines=10> */
.L_x_108:
[----:B-1----:R-:W-:Y:S01]  /*54e0*/  SHF.R.U64 R4, R4, R34, R5 ;  /* 0x0000002204047219 */ /* 0x002fe20000001205 */
[----:B0-----:R-:W-:Y:S01]  /*54f0*/  VIADD R19, R26, 0xffffffff ;  /* 0xffffffff1a137836 */ /* 0x001fe20000000000 */
[----:B------:R-:W-:Y:S01]  /*5500*/  LOP3.LUT R15, R6, R31, RZ, 0xc0, !PT ;  /* 0x0000001f060f7212 */ /* 0x000fe200078ec0ff */
[----:B------:R-:W-:Y:S02]  /*5510*/  IMAD.MOV R25, RZ, RZ, -R25 ;  /* 0x000000ffff197224 */ /* 0x000fe400078e0a19 */
[----:B------:R-:W-:Y:S02]  /*5520*/  IMAD.MOV R5, RZ, RZ, -R4 ;  /* 0x000000ffff057224 */ /* 0x000fe400078e0a04 */
[----:B------:R-:W-:Y:S01]  /*5530*/  IMAD R6, R30, R4, R15 ;  /* 0x000000041e067224 */ /* 0x000fe200078e020f */
[----:B------:R-:W-:Y:S01]  /*5540*/  LOP3.LUT R15, R22, R19, RZ, 0xc0, !PT ;  /* 0x00000013160f7212 */ /* 0x000fe200078ec0ff */
[----:B--2---:R-:W-:Y:S02]  /*5550*/  @P4 IMAD R29, R27, R25, R28 ;  /* 0x000000191b1d4224 */ /* 0x004fe400078e021c */
[----:B---3--:R-:W-:-:S02]  /*5560*/  IMAD R4, R5, R35, R24 ;  /* 0x0000002305047224 */ /* 0x008fc400078e0218 */
[----:B------:R-:W-:Y:S02]  /*5570*/  IMAD R6, R6, R36, R29 ;  /* 0x0000002406067224 */ /* 0x000fe400078e021d */
[----:B------:R-:W-:Y:S02]  /*5580*/  IMAD R5, R4, R26, R15 ;  /* 0x0000001a04057224 */ /* 0x000fe400078e020f */
[----:B------:R-:W-:-:S03]  /*5590*/  IMAD.MOV.U32 R14, RZ, RZ, 0x1 ;  /* 0x00000001ff0e7424 */ /* 0x000fc600078e00ff */
[----:B------:R-:W-:Y:S02]  /*55a0*/  SEL R4, R5, R6, !P4 ;  /* 0x0000000605047207 */ /* 0x000fe40006000000 */
[----:B------:R-:W-:Y:S01]  /*55b0*/  SEL R6, R6, R5, !P4 ;  /* 0x0000000506067207 */ /* 0x000fe20006000000 */
[----:B------:R-:W-:-:S07]  /*55c0*/  IMAD.MOV.U32 R5, RZ, RZ, R23 ;  /* 0x000000ffff057224 */ /* 0x000fce00078e0017 */
.L_x_106:
[----:B------:R-:W-:Y:S02]  /*55d0*/  LOP3.LUT P1, RZ, R14, 0xff, RZ, 0xc0, !PT ;  /* 0x000000ff0eff7812 */ /* 0x000fe4000782c0ff */
[----:B------:R-:W-:-:S11]  /*55e0*/  LOP3.LUT R86, R86, 0x1, RZ, 0x3c, !PT ;  /* 0x0000000156567812 */ /* 0x000fd600078e3cff */
[----:B------:R-:W-:Y:S05]  /*55f0*/  @P1 BRA `(.L_x_109) ;  /* 0xffffffc000001947 */ /* 0x000fea000383ffff */
[----:B------:R-:W-:Y:S05]  /*5600*/  EXIT ;  /* 0x000000000000794d */ /* 0x000fea0003800000 */
.L_x_17:
[----:B------:R-:W-:-:S08]  /*5610*/  ISETP.NE.AND P0, PT, R22, RZ, PT ;  /* 0x000000ff1600720c */ /* 0x000fd00003f05270 */
[----:B--2-45:R-:W0:-:S00]  /*5620*/  USETMAXREG.DEALLOC.CTAPOOL 0x28 ;  /* 0x00000028000079c8 */ /* 0x034e0000080e0500 */
[----:B------:R-:W-:Y:S05]  /*5630*/  @P0 EXIT ;  /* 0x000000000000094d */ /* 0x000fea0003800000 */
[----:B0-----:R-:W-:Y:S01]  /*5640*/  LOP3.LUT P0, RZ, R17, 0xff, RZ, 0xc0, !PT ;  /* 0x000000ff11ff7812 */ /* 0x001fe2000780c0ff */
[----:B------:R-:W-:Y:S02]  /*5650*/  IMAD.MOV.U32 R12, RZ, RZ, 0x1 ;  /* 0x00000001ff0c7424 */ /* 0x000fe400078e00ff */
[----:B------:R-:W-:-:S10]  /*5660*/  IMAD.MOV.U32 R13, RZ, RZ, RZ ;  /* 0x000000ffff0d7224 */ /* 0x000fd400078e00ff */
[----:B------:R-:W-:Y:S05]  /*5670*/  @!P0 BRA `(.L_x_110) ;  /* 0x0000000c001c8947 */ /* 0x000fea0003800000 */
[----:B------:R-:W0:Y:S01]  /*5680*/  S2UR UR8, SR_CgaCtaId ;  /* 0x00000000000879c3 */ /* 0x000e220000008800 */
[----:B------:R-:W-:Y:S01]  /*5690*/  LOP3.LUT P0, RZ, R11, 0x1f, RZ, 0xc0, !PT ;  /* 0x0000001f0bff7812 */ /* 0x000fe2000780c0ff */
[----:B------:R-:W-:Y:S01]  /*56a0*/  ULDC UR5, c[0x0][0x658] ;  /* 0x0001960000057ab9 */ /* 0x000fe20000000800 */
[----:B------:R-:W-:Y:S01]  /*56b0*/  UMOV UR6, 0xffffffff ;  /* 0xffffffff00067882 */ /* 0x000fe20000000000 */
[----:B------:R-:W-:Y:S01]  /*56c0*/  BSSY B0, `(.L_x_110) ;  /* 0x00000c2000007945 */ /* 0x000fe20003800000 */
[----:B------:R-:W-:Y:S01]  /*56d0*/  USHF.L.U32 UR6, UR6, UR5, URZ ;  /* 0x0000000506067299 */ /* 0x000fe2000800063f */
[C---:B------:R-:W-:Y:S01]  /*56e0*/  ISETP.NE.AND P2, PT, R10.reuse, RZ, PT ;  /* 0x000000ff0a00720c */ /* 0x040fe20003f45270 */
[----:B------:R-:W-:Y:S01]  /*56f0*/  IMAD.MOV.U32 R15, RZ, RZ, 0x1 ;  /* 0x00000001ff0f7424 */ /* 0x000fe200078e00ff */
[----:B------:R-:W-:Y:S01]  /*5700*/  ISETP.NE.OR P0, PT, R10, RZ, !P0 ;  /* 0x000000ff0a00720c */ /* 0x000fe20004705670 */
[----:B------:R-:W-:Y:S01]  /*5710*/  IMAD.MOV.U32 R12, RZ, RZ, 0x1 ;  /* 0x00000001ff0c7424 */ /* 0x000fe200078e00ff */
[----:B------:R-:W-:Y:S01]  /*5720*/  LOP3.LUT R14, R7, 0x2, RZ, 0xfc, !PT ;  /* 0x00000002070e7812 */ /* 0x000fe200078efcff */
[----:B------:R-:W-:Y:S01]  /*5730*/  IMAD.MOV.U32 R13, RZ, RZ, RZ ;  /* 0x000000ffff0d7224 */ /* 0x000fe200078e00ff */
[----:B------:R-:W-:Y:S01]  /*5740*/  ULDC UR4, c[0x0][0x600] ;  /* 0x0001800000047ab9 */ /* 0x000fe20000000800 */
[----:B------:R-:W-:Y:S01]  /*5750*/  UMOV UR7, 0x1 ;  /* 0x0000000100077882 */ /* 0x000fe20000000000 */
[----:B------:R-:W-:-:S02]  /*5760*/  UIADD3 UR22, UR13, 0x1, URZ ;  /* 0x000000010d167890 */ /* 0x000fc4000fffe03f */
[----:B------:R-:W-:Y:S02]  /*5770*/  UIADD3 UR15, UR4, -0x1, URZ ;  /* 0xffffffff040f7890 */ /* 0x000fe4000fffe03f */
[----:B------:R-:W-:Y:S02]  /*5780*/  USHF.L.U32 UR17, UR7, UR5, URZ ;  /* 0x0000000507117299 */ /* 0x000fe4000800063f */
[----:B------:R-:W-:Y:S01]  /*5790*/  ULOP3.LUT UR16, URZ, UR6, URZ, 0x33, !UPT ;  /* 0x000000063f107292 */ /* 0x000fe2000f8e333f */
[----:B------:R-:W-:Y:S01]  /*57a0*/  ULDC.64 UR20, c[0x0][0x198] ;  /* 0x0000660000147ab9 */ /* 0x000fe20000000a00 */
[----:B0-----:R-:W-:-:S10]  /*57b0*/  IMAD.U32 R17, RZ, RZ, UR8 ;  /* 0x00000008ff117e24 */ /* 0x001fd4000f8e00ff */
.L_x_122:
[----:B------:R-:W-:-:S03]  /*57c0*/  UMOV UR4, 0xffffffff ;  /* 0xffffffff00047882 */ /* 0x000fc60000000000 */
[----:B------:R-:W-:Y:S05]  /*57d0*/  BRA.DIV UR4, `(.L_x_111) ;  /* 0x0000000e04c07947 */ /* 0x000fea000b800000 */
[----:B------:R-:W-:-:S13]  /*57e0*/  ELECT P1, URZ, PT ;  /* 0x00000000003f782f */ /* 0x000fda0003820000 */
.L_x_134:
[----:B------:R-:W0:Y:S01]  /*57f0*/  LDC R10, c[0x0][0x28c] ;  /* 0x0000a300ff0a7b82 */ /* 0x000e220000000800 */
[----:B------:R-:W-:Y:S01]  /*5800*/  BSSY B1, `(.L_x_112) ;  /* 0x000003a000017945 */ /* 0x000fe20003800000 */
[----:B0-----:R-:W-:-:S13]  /*5810*/  ISETP.LT.OR P1, PT, R10, 0x1, !P1 ;  /* 0x000000010a00780c */ /* 0x001fda0004f21670 */
[----:B------:R-:W-:Y:S05]  /*5820*/  @P1 BRA `(.L_x_113) ;  /* 0x0000000000dc1947 */ /* 0x000fea0003800000 */
[----:B------:R-:W-:Y:S02]  /*5830*/  IMAD R17, R6, 0x2, R17 ;  /* 0x0000000206117824 */ /* 0x000fe400078e0211 */
[----:B------:R-:W-:Y:S02]  /*5840*/  IMAD.SHL.U32 R18, R4, 0x40, RZ ;  /* 0x0000004004127824 */ /* 0x000fe400078e00ff */
[----:B------:R-:W-:Y:S02]  /*5850*/  IMAD.MOV.U32 R20, RZ, RZ, RZ ;  /* 0x000000ffff147224 */ /* 0x000fe400078e00ff */
[----:B------:R-:W-:Y:S02]  /*5860*/  IMAD.U32 R22, RZ, RZ, UR22 ;  /* 0x00000016ff167e24 */ /* 0x000fe4000f8e00ff */
[----:B------:R-:W-:Y:S02]  /*5870*/  IMAD.MOV.U32 R4, RZ, RZ, R12 ;  /* 0x000000ffff047224 */ /* 0x000fe400078e000c */
[----:B------:R-:W-:-:S02]  /*5880*/  IMAD.MOV.U32 R6, RZ, RZ, R13 ;  /* 0x000000ffff067224 */ /* 0x000fc400078e000d */
[----:B------:R-:W-:-:S07]  /*5890*/  IMAD.SHL.U32 R16, R17, 0x20, RZ ;  /* 0x0000002011107824 */ /* 0x000fce00078e00ff */
.L_x_117:
[----:B------:R-:W0:Y:S01]  /*58a0*/  S2UR UR4, SR_CgaCtaId ;  /* 0x00000000000479c3 */ /* 0x000e220000008800 */
[----:B------:R-:W-:-:S07]  /*58b0*/  MOV R10, 0x400 ;  /* 0x00000400000a7802 */ /* 0x000fce0000000f00 */
[----:B------:R-:W1:Y:S01]  /*58c0*/  @!P2 LDC R11, c[0x0][0x500] ;  /* 0x00014000ff0bab82 */ /* 0x000e620000000800 */
[----:B0-----:R-:W-:-:S05]  /*58d0*/  IMAD.U32 R17, RZ, RZ, UR4 ;  /* 0x00000004ff117e24 */ /* 0x001fca000f8e00ff */
[----:B------:R-:W-:Y:S02]  /*58e0*/  LEA R21, R17, R10, 0x18 ;  /* 0x0000000a11157211 */ /* 0x000fe400078ec0ff */
[----:B------:R-:W-:-:S03]  /*58f0*/  SHF.L.U32 R10, R4, 0x1f, RZ ;  /* 0x0000001f040a7819 */ /* 0x000fc600000006ff */
[----:B------:R-:W-:-:S04]  /*5900*/  IMAD R19, R6, 0x8, R21 ;  /* 0x0000000806137824 */ /* 0x000fc800078e0215 */
[----:B------:R-:W0:Y:S02]  /*5910*/  SYNCS.PHASECHK.TRANS64.TRYWAIT P1, [R19+URZ+0x18], R10 ;  /* 0x0000180a130075a7 */ /* 0x000e24000802017f */
[----:B01----:R-:W-:Y:S05]  /*5920*/  @!P1 BRA `(.L_x_114) ;  /* 0x0000000c008c9947 */ /* 0x003fea0003800000 */
.L_x_135:
[----:B0-----:R-:W-:Y:S01]  /*5930*/  PRMT R10, R14, 0x9910, RZ ;  /* 0x000099100e0a7816 */ /* 0x001fe200000000ff */
[----:B------:R0:W-:Y:S03]  /*5940*/  @!P2 SYNCS.ARRIVE.TRANS64 RZ, [R19+URZ], R11 ;  /* 0x0000000b13ffa9a7 */ /* 0x0001e6000800003f */
[----:B------:R-:W-:-:S13]  /*5950*/  ISETP.NE.AND P1, PT, R10, 0x2, PT ;  /* 0x000000020a00780c */ /* 0x000fda0003f25270 */
[----:B0-----:R-:W-:Y:S05]  /*5960*/  @P1 BRA `(.L_x_115) ;  /* 0x0000000000041947 */ /* 0x001fea0003800000 */
[----:B------:R-:W-:Y:S01]  /*5970*/  BPT.TRAP 0x1 ;  /* 0x000000040000795c */ /* 0x000fe20000300000 */
.L_x_115:
[----:B------:R-:W-:Y:S05]  /*5980*/  @P0 BRA `(.L_x_116) ;  /* 0x0000000000040947 */ /* 0x000fea0003800000 */
[----:B------:R-:W-:Y:S01]  /*5990*/  BPT.TRAP 0x1 ;  /* 0x000000040000795c */ /* 0x000fe20000300000 */
.L_x_116:
[----:B------:R-:W-:Y:S01]  /*59a0*/  IMAD.SHL.U32 R10, R6, 0x800, RZ ;  /* 0x00000800060a7824 */ /* 0x000fe200078e00ff */
[----:B------:R-:W-:Y:S01]  /*59b0*/  R2UR UR8, R21 ;  /* 0x00000000150872ca */ /* 0x000fe200000e0000 */
[----:B------:R-:W-:Y:S01]  /*59c0*/  VIADD R22, R22, 0xffffffff ;  /* 0xffffffff16167836 */ /* 0x000fe20000000000 */
[----:B------:R-:W-:Y:S01]  /*59d0*/  R2UR UR9, R19 ;  /* 0x00000000130972ca */ /* 0x000fe200000e0000 */
[--C-:B------:R-:W-:Y:S01]  /*59e0*/  IMAD R11, R17, 0x400, R10.reuse ;  /* 0x00000400110b7824 */ /* 0x100fe200078e020a */
[----:B------:R-:W-:Y:S01]  /*59f0*/  IADD3 R10, R21, 0x1900, R10 ;  /* 0x00001900150a7810 */ /* 0x000fe20007ffe00a */
[----:B------:R-:W-:Y:S01]  /*5a00*/  UIADD3 UR4, UP0, UR20, 0xf0, URZ ;  /* 0x000000f014047890 */ /* 0x000fe2000ff1e03f */
[----:B------:R-:W-:Y:S01]  /*5a10*/  R2UR UR11, R16 ;  /* 0x00000000100b72ca */ /* 0x000fe200000e0000 */
[----:B------:R-:W-:Y:S01]  /*5a20*/  UIADD3 UR24, UP1, UR20, 0x1f0, URZ ;  /* 0x000001f014187890 */ /* 0x000fe2000ff3e03f */
[----:B------:R-:W-:Y:S01]  /*5a30*/  R2UR UR5, R11 ;  /* 0x000000000b0572ca */ /* 0x000fe200000e0000 */
[----:B------:R-:W-:Y:S01]  /*5a40*/  VIADD R6, R6, 0x1 ;  /* 0x0000000106067836 */ /* 0x000fe20000000000 */
[----:B------:R-:W-:Y:S01]  /*5a50*/  R2UR UR10, R20 ;  /* 0x00000000140a72ca */ /* 0x000fe200000e0000 */
[----:B------:R-:W-:Y:S01]  /*5a60*/  UIADD3.X UR25, URZ, UR21, URZ, UP1, !UPT ;  /* 0x000000153f197290 */ /* 0x000fe20008ffe43f */
[----:B------:R-:W-:Y:S01]  /*5a70*/  R2UR UR12, R5 ;  /* 0x00000000050c72ca */ /* 0x000fe200000e0000 */
[----:B------:R-:W-:Y:S01]  /*5a80*/  UMOV UR19, 0x30000 ;  /* 0x0003000000137882 */ /* 0x000fe20000000000 */
[----:B------:R-:W-:Y:S01]  /*5a90*/  R2UR UR14, R10 ;  /* 0x000000000a0e72ca */ /* 0x000fe200000e0000 */
[----:B------:R-:W-:Y:S01]  /*5aa0*/  UMOV UR6, 0x0 ;  /* 0x0000000000067882 */ /* 0x000fe20000000000 */
[----:B------:R-:W-:Y:S01]  /*5ab0*/  R2UR UR18, R18 ;  /* 0x00000000121272ca */ /* 0x000fe200000e0000 */
[----:B------:R-:W-:Y:S01]  /*5ac0*/  UMOV UR7, 0x10000000 ;  /* 0x1000000000077882 */ /* 0x000fe20000000000 */
[----:B------:R-:W-:Y:S01]  /*5ad0*/  ISETP.GT.AND P3, PT, R22, 0x1, PT ;  /* 0x000000011600780c */ /* 0x000fe20003f64270 */
[----:B------:R-:W-:Y:S01]  /*5ae0*/  VIADD R20, R20, 0x20 ;  /* 0x0000002014147836 */ /* 0x000fe20000000000 */
[----:B------:R-:W-:Y:S01]  /*5af0*/  ISETP.NE.AND P1, PT, R6, 0x3, PT ;  /* 0x000000030600780c */ /* 0x000fe20003f25270 */
[----:B------:R-:W-:-:S02]  /*5b00*/  UIADD3 UR8, UR8, 0x100, UR5 ;  /* 0x0000010008087890 */ /* 0x000fc4000fffe005 */
[----:B------:R-:W-:Y:S01]  /*5b10*/  UIADD3.X UR5, URZ, UR21, URZ, UP0, !UPT ;  /* 0x000000153f057290 */ /* 0x000fe200087fe43f */
[----:B------:R-:W-:Y:S02]  /*5b20*/  SEL R11, RZ, 0x1, P1 ;  /* 0x00000001ff0b7807 */ /* 0x000fe40000800000 */
[----:B------:R-:W-:Y:S02]  /*5b30*/  SEL R6, R6, RZ, P1 ;  /* 0x000000ff06067207 */ /* 0x000fe40000800000 */
[----:B------:R-:W-:-:S04]  /*5b40*/  LOP3.LUT R4, R4, R11, RZ, 0x3c, !PT ;  /* 0x0000000b04047212 */ /* 0x000fc800078e3cff */
[----:B------:R0:W-:Y:S02]  /*5b50*/  UTMALDG.3D.MULTICAST [UR8], [UR4], UR19, desc[UR6] ;  /* 0x00000608040073b4 */ /* 0x0001e40008011813 */
[----:B0-----:R-:W-:Y:S01]  /*5b60*/  UMOV UR8, UR14 ;  /* 0x0000000e00087c82 */ /* 0x001fe20008000000 */
[----:B------:R-:W-:Y:S02]  /*5b70*/  UMOV UR11, UR18 ;  /* 0x00000012000b7c82 */ /* 0x000fe40008000000 */
[----:B------:R0:W-:Y:S02]  /*5b80*/  UTMALDG.3D [UR8], [UR24], desc[UR6] ;  /* 0x00000608180075b4 */ /* 0x0001e40008011000 */
[----:B0-----:R-:W-:Y:S05]  /*5b90*/  @P3 BRA `(.L_x_117) ;  /* 0xfffffffc00403947 */ /* 0x001fea000383ffff */
.L_x_113:
[----:B------:R-:W-:Y:S05]  /*5ba0*/  BSYNC B1 ;  /* 0x0000000000017941 */ /* 0x000fea0003800000 */
.L_x_112:
[----:B------:R-:W-:Y:S01]  /*5bb0*/  LOP3.LUT P5, RZ, R15, 0xff, RZ, 0xc0, !PT ;  /* 0x000000ff0fff7812 */ /* 0x000fe200078ac0ff */
[----:B------:R-:W-:Y:S01]  /*5bc0*/  VIADD R6, R13, UR13 ;  /* 0x0000000d0d067c36 */ /* 0x000fe20008000000 */
[----:B------:R-:W-:Y:S01]  /*5bd0*/  ULDC.64 UR4, c[0x0][0x650] ;  /* 0x0001940000047ab9 */ /* 0x000fe20000000a00 */
[----:B------:R-:W-:Y:S01]  /*5be0*/  IMAD.U32 R11, RZ, RZ, UR13 ;  /* 0x0000000dff0b7e24 */ /* 0x000fe2000f8e00ff */
[----:B------:R-:W-:Y:S01]  /*5bf0*/  UISETP.GE.U32.AND UP0, UPT, UR13, 0x3, UPT ;  /* 0x000000030d00788c */ /* 0x000fe2000bf06070 */
[----:B------:R-:W-:Y:S01]  /*5c00*/  BSSY B1, `(.L_x_118) ;  /* 0x000006b000017945 */ /* 0x000fe20003800000 */
[----:B------:R-:W-:Y:S02]  /*5c10*/  ISETP.GT.U32.AND P1, PT, R6, 0x2, PT ;  /* 0x000000020600780c */ /* 0x000fe40003f24070 */
[----:B------:R-:W-:Y:S02]  /*5c20*/  PRMT R15, RZ, 0x7610, R15 ;  /* 0x00007610ff0f7816 */ /* 0x000fe4000000000f */
[----:B------:R-:W-:-:S02]  /*5c30*/  ISETP.LT.U32.AND P1, PT, R11, 0x3, P1 ;  /* 0x000000030b00780c */ /* 0x000fc40000f21070 */
[----:B------:R-:W-:Y:S01]  /*5c40*/  PLOP3.LUT P3, PT, PT, PT, UP0, 0x80, 0x0 ;  /* 0x000000000000781c */ /* 0x000fe20003f6f008 */
[----:B------:R-:W0:Y:S01]  /*5c50*/  @P5 S2R R17, SR_CgaCtaId ;  /* 0x0000000000115919 */ /* 0x000e220000008800 */
[----:B------:R-:W-:-:S04]  /*5c60*/  @P5 MOV R4, 0x400 ;  /* 0x0000040000045802 */ /* 0x000fc80000000f00 */
[----:B0-----:R-:W-:Y:S01]  /*5c70*/  @P5 LEA R10, R17, R4, 0x18 ;  /* 0x00000004110a5211 */ /* 0x001fe200078ec0ff */
[----:B------:R-:W-:-:S03]  /*5c80*/  IMAD.WIDE.U32 R4, R6, -0x55555555, RZ ;  /* 0xaaaaaaab06047825 */ /* 0x000fc600078e00ff */
[----:B------:R0:W-:Y:S01]  /*5c90*/  @P5 SYNCS.ARRIVE.TRANS64.A1T0 RZ, [R10+URZ+0x68], RZ ;  /* 0x000068ff0aff59a7 */ /* 0x0001e2000810003f */
[----:B------:R-:W-:Y:S01]  /*5ca0*/  IADD3 R2, P5, R2, R8, RZ ;  /* 0x0000000802027210 */ /* 0x000fe20007fbe0ff */
[----:B------:R-:W-:Y:S01]  /*5cb0*/  IMAD.MOV.U32 R4, RZ, RZ, -0x1 ;  /* 0xffffffffff047424 */ /* 0x000fe200078e00ff */
[----:B------:R-:W-:Y:S02]  /*5cc0*/  SHF.R.U32.HI R11, RZ, 0x1, R5 ;  /* 0x00000001ff0b7819 */ /* 0x000fe40000011605 */
[----:B------:R-:W-:Y:S01]  /*5cd0*/  SEL R5, RZ, 0x1, !P1 ;  /* 0x00000001ff057807 */ /* 0x000fe20004800000 */
[----:B------:R-:W-:Y:S01]  /*5ce0*/  IMAD.X R3, R3, 0x1, R0, P5 ;  /* 0x0000000103037824 */ /* 0x000fe200028e0600 */
[----:B------:R-:W-:Y:S01]  /*5cf0*/  ISETP.GE.U32.AND P1, PT, R2, UR4, PT ;  /* 0x0000000402007c0c */ /* 0x000fe2000bf26070 */
[----:B------:R-:W-:Y:S01]  /*5d00*/  IMAD R13, R11, -0x3, R6 ;  /* 0xfffffffd0b0d7824 */ /* 0x000fe200078e0206 */
[----:B------:R-:W-:Y:S01]  /*5d10*/  LOP3.LUT R12, R12, R5, RZ, 0x3c, !PT ;  /* 0x000000050c0c7212 */ /* 0x000fe200078e3cff */
[----:B------:R-:W-:Y:S01]  /*5d20*/  IMAD.MOV.U32 R6, RZ, RZ, -0x1 ;  /* 0xffffffffff067424 */ /* 0x000fe200078e00ff */
[----:B------:R-:W-:Y:S01]  /*5d30*/  ISETP.GE.U32.AND.EX P1, PT, R3, UR5, PT, P1 ;  /* 0x0000000503007c0c */ /* 0x000fe2000bf26110 */
[----:B------:R-:W-:Y:S01]  /*5d40*/  IMAD.MOV.U32 R5, RZ, RZ, -0x1 ;  /* 0xffffffffff057424 */ /* 0x000fe200078e00ff */
[----:B------:R-:W-:-:S02]  /*5d50*/  @P3 LOP3.LUT R12, R12, 0x1, R11, 0x78, !PT ;  /* 0x000000010c0c3812 */ /* 0x000fc400078e780b */
[----:B0-----:R-:W-:-:S09]  /*5d60*/  PRMT R10, RZ, 0x7610, R10 ;  /* 0x00007610ff0a7816 */ /* 0x001fd2000000000a */
[----:B------:R-:W-:Y:S05]  /*5d70*/  @P1 BRA `(.L_x_119) ;  /* 0x00000004004c1947 */ /* 0x000fea0003800000 */
[----:B------:R-:W0:Y:S01]  /*5d80*/  S2R R18, SR_CTAID.X ;  /* 0x0000000000127919 */ /* 0x000e220000002500 */
[----:B------:R-:W-:Y:S01]  /*5d90*/  ULDC.64 UR4, c[0x0][0x628] ;  /* 0x00018a0000047ab9 */ /* 0x000fe20000000a00 */
[----:B------:R-:W1:Y:S01]  /*5da0*/  LDC R19, c[0x0][0x144] ;  /* 0x00005100ff137b82 */ /* 0x000e620000000800 */
[----:B------:R-:W-:Y:S01]  /*5db0*/  ISETP.NE.U32.AND P1, PT, RZ, UR4, PT ;  /* 0x00000004ff007c0c */ /* 0x000fe2000bf25070 */
[----:B------:R-:W2:Y:S01]  /*5dc0*/  S2R R6, SR_CTAID.Y ;  /* 0x0000000000067919 */ /* 0x000ea20000002600 */
[----:B------:R-:W-:Y:S01]  /*5dd0*/  ULDC UR7, c[0x0][0x630] ;  /* 0x00018c0000077ab9 */ /* 0x000fe20000000800 */
[----:B------:R-:W-:Y:S01]  /*5de0*/  ULDC UR8, c[0x0][0x150] ;  /* 0x0000540000087ab9 */ /* 0x000fe20000000800 */
[----:B------:R-:W-:Y:S01]  /*5df0*/  ISETP.NE.AND.EX P1, PT, RZ, UR5, PT, P1 ;  /* 0x00000005ff007c0c */ /* 0x000fe2000bf25310 */
[----:B------:R-:W-:Y:S02]  /*5e00*/  IMAD.MOV.U32 R4, RZ, RZ, R2 ;  /* 0x000000ffff047224 */ /* 0x000fe400078e0002 */
[----:B------:R-:W-:Y:S01]  /*5e10*/  IMAD.MOV.U32 R5, RZ, RZ, R3 ;  /* 0x000000ffff057224 */ /* 0x000fe200078e0003 */
[----:B0-----:R-:W-:-:S09]  /*5e20*/  I2FP.F32.U32 R20, R18 ;  /* 0x0000001200147245 */ /* 0x001fd20000201000 */
[----:B------:R-:W-:Y:S05]  /*5e30*/  @!P1 BRA `(.L_x_120) ;  /* 0x0000000000289947 */ /* 0x000fea0003800000 */
[----:B------:R-:W-:Y:S02]  /*5e40*/  ULDC UR6, c[0x0][0x634] ;  /* 0x00018d0000067ab9 */ /* 0x000fe40000000800 */
[----:B------:R-:W-:-:S05]  /*5e50*/  IADD3 R5, P1, R2, UR6, RZ ;  /* 0x0000000602057c10 */ /* 0x000fca000ff3e0ff */
[----:B------:R-:W-:-:S04]  /*5e60*/  IMAD.X R21, RZ, RZ, R3, P1 ;  /* 0x000000ffff157224 */ /* 0x000fc800008e0603 */
[----:B------:R-:W-:-:S04]  /*5e70*/  IMAD.WIDE.U32 R10, R21, UR4, RZ ;  /* 0x00000004150a7c25 */ /* 0x000fc8000f8e00ff */
[----:B------:R-:W-:-:S04]  /*5e80*/  IMAD.WIDE.U32 R10, P1, R5, UR5, R10 ;  /* 0x00000005050a7c25 */ /* 0x000fc8000f82000a */
[----:B------:R-:W-:-:S04]  /*5e90*/  IMAD.WIDE.U32 R4, R5, UR4, RZ ;  /* 0x0000000405047c25 */ /* 0x000fc8000f8e00ff */
[----:B------:R-:W-:Y:S01]  /*5ea0*/  IMAD.MOV.U32 R4, RZ, RZ, R11 ;  /* 0x000000ffff047224 */ /* 0x000fe200078e000b */
[----:B------:R-:W-:Y:S01]  /*5eb0*/  IADD3 RZ, P3, R5, R10, RZ ;  /* 0x0000000a05ff7210 */ /* 0x000fe20007f7e0ff */
[----:B------:R-:W-:-:S04]  /*5ec0*/  IMAD.X R5, RZ, RZ, RZ, P1 ;  /* 0x000000ffff057224 */ /* 0x000fc800008e06ff */
[----:B------:R-:W-:-:S08]  /*5ed0*/  IMAD.WIDE.U32.X R4, R21, UR5, R4, P3 ;  /* 0x0000000515047c25 */ /* 0x000fd000098e0404 */
.L_x_120:
[----:B------:R-:W-:Y:S01]  /*5ee0*/  FMUL R20, R20, UR8 ;  /* 0x0000000814147c20 */ /* 0x000fe20008400000 */
[--C-:B------:R-:W-:Y:S01]  /*5ef0*/  SHF.R.U64 R16, R4, UR7, R5.reuse ;  /* 0x0000000704107c19 */ /* 0x100fe20008001205 */
[----:B------:R-:W-:Y:S01]  /*5f00*/  ULDC.64 UR4, c[0x0][0x620] ;  /* 0x0001880000047ab9 */ /* 0x000fe20000000a00 */
[----:B------:R-:W-:Y:S01]  /*5f10*/  SHF.R.U32.HI R4, RZ, UR7, R5 ;  /* 0x00000007ff047c19 */ /* 0x000fe20008011605 */
[----:B------:R-:W-:Y:S01]  /*5f20*/  ULDC.64 UR6, c[0x0][0x640] ;  /* 0x0001900000067ab9 */ /* 0x000fe20000000a00 */
[----:B------:R-:W-:Y:S01]  /*5f30*/  IADD3 R5, P1, RZ, -R16, RZ ;  /* 0x80000010ff057210 */ /* 0x000fe20007f3e0ff */
[----:B------:R-:W0:Y:S01]  /*5f40*/  F2I.U32.TRUNC.NTZ R20, R20 ;  /* 0x0000001400147305 */ /* 0x000e22000020f000 */
[----:B------:R-:W3:Y:S03]  /*5f50*/  LDC R21, c[0x0][0x148] ;  /* 0x00005200ff157b82 */ /* 0x000ee60000000800 */
[----:B------:R-:W-:Y:S01]  /*5f60*/  IMAD.X R4, RZ, RZ, ~R4, P1 ;  /* 0x000000ffff047224 */ /* 0x000fe200008e0e04 */
[----:B------:R-:W-:-:S03]  /*5f70*/  ISETP.NE.U32.AND P1, PT, RZ, UR6, PT ;  /* 0x00000006ff007c0c */ /* 0x000fc6000bf25070 */
[----:B------:R-:W-:Y:S01]  /*5f80*/  IMAD R4, R4, UR4, RZ ;  /* 0x0000000404047c24 */ /* 0x000fe2000f8e02ff */
[----:B------:R-:W-:-:S03]  /*5f90*/  ISETP.NE.AND.EX P1, PT, RZ, UR7, PT, P1 ;  /* 0x00000007ff007c0c */ /* 0x000fc6000bf25310 */
[C---:B------:R-:W-:Y:S01]  /*5fa0*/  IMAD R11, R5.reuse, UR5, R4 ;  /* 0x00000005050b7c24 */ /* 0x040fe2000f8e0204 */
[----:B------:R-:W-:Y:S01]  /*5fb0*/  ULDC UR5, c[0x0][0x154] ;  /* 0x0000550000057ab9 */ /* 0x000fe20000000800 */
[----:B------:R-:W-:Y:S01]  /*5fc0*/  IMAD.WIDE.U32 R4, R5, UR4, R2 ;  /* 0x0000000405047c25 */ /* 0x000fe2000f8e0002 */
[----:B------:R-:W-:-:S03]  /*5fd0*/  ULDC UR4, c[0x0][0x618] ;  /* 0x0001860000047ab9 */ /* 0x000fc60000000800 */
[----:B0-----:R-:W-:Y:S02]  /*5fe0*/  IMAD.MOV R10, RZ, RZ, -R20 ;  /* 0x000000ffff0a7224 */ /* 0x001fe400078e0a14 */
[----:B------:R-:W-:Y:S02]  /*5ff0*/  IMAD.IADD R5, R5, 0x1, R11 ;  /* 0x0000000105057824 */ /* 0x000fe400078e020b */
[----:B-1----:R-:W-:Y:S01]  /*6000*/  IMAD R18, R19, R10, R18 ;  /* 0x0000000a13127224 */ /* 0x002fe200078e0212 */
[----:B--2---:R-:W-:Y:S02]  /*6010*/  I2FP.F32.U32 R10, R6 ;  /* 0x00000006000a7245 */ /* 0x004fe40000201000 */
[--C-:B------:R-:W-:Y:S02]  /*6020*/  SHF.R.U64 R19, R4, UR4, R5.reuse ;  /* 0x0000000404137c19 */ /* 0x100fe40008001205 */
[----:B------:R-:W-:Y:S01]  /*6030*/  SHF.R.U32.HI R4, RZ, UR4, R5 ;  /* 0x00000004ff047c19 */ /* 0x000fe20008011605 */
[----:B------:R-:W-:Y:S01]  /*6040*/  FMUL R10, R10, UR5 ;  /* 0x000000050a0a7c20 */ /* 0x000fe20008400000 */
[----:B------:R-:W-:-:S02]  /*6050*/  ULDC UR4, c[0x0][0x608] ;  /* 0x0001820000047ab9 */ /* 0x000fc40000000800 */
[--C-:B------:R-:W-:Y:S01]  /*6060*/  SHF.R.U64 R22, R19, UR4, R4.reuse ;  /* 0x0000000413167c19 */ /* 0x100fe20008001204 */
[----:B------:R0:W1:Y:S01]  /*6070*/  F2I.U32.TRUNC.NTZ R24, R10 ;  /* 0x0000000a00187305 */ /* 0x000062000020f000 */
[----:B------:R-:W-:Y:S01]  /*6080*/  SHF.R.U32.HI R5, RZ, UR4, R4 ;  /* 0x00000004ff057c19 */ /* 0x000fe20008011604 */
[----:B------:R-:W-:-:S03]  /*6090*/  ULDC UR4, c[0x0][0x658] ;  /* 0x0001960000047ab9 */ /* 0x000fc60000000800 */
[--C-:B------:R-:W-:Y:S02]  /*60a0*/  SHF.R.U64 R20, R22, UR4, R5.reuse ;  /* 0x0000000416147c19 */ /* 0x100fe40008001205 */
[----:B------:R-:W-:-:S03]  /*60b0*/  SHF.R.U32.HI R23, RZ, UR4, R5 ;  /* 0x00000004ff177c19 */ /* 0x000fc60008011605 */
[----:B------:R-:W-:Y:S02]  /*60c0*/  IMAD.MOV.U32 R4, RZ, RZ, R20 ;  /* 0x000000ffff047224 */ /* 0x000fe400078e0014 */
[----:B------:R-:W-:Y:S01]  /*60d0*/  IMAD.MOV.U32 R5, RZ, RZ, R23 ;  /* 0x000000ffff057224 */ /* 0x000fe200078e0017 */
[----:B0-----:R-:W-:Y:S06]  /*60e0*/  @!P1 BRA `(.L_x_121) ;  /* 0x0000000000289947 */ /* 0x001fec0003800000 */
        /* <DEDUP_REMOVED lines=10> */
.L_x_121:
[----:B------:R-:W-:Y:S01]  /*6190*/  ULDC UR4, c[0x0][0x648] ;  /* 0x0001920000047ab9 */ /* 0x000fe20000000800 */
[----:B------:R-:W-:Y:S01]  /*61a0*/  LOP3.LUT R22, R22, UR16, RZ, 0xc0, !PT ;  /* 0x0000001016167c12 */ /* 0x000fe2000f8ec0ff */
[----:B-1----:R-:W-:Y:S01]  /*61b0*/  IMAD.MOV R24, RZ, RZ, -R24 ;  /* 0x000000ffff187224 */ /* 0x002fe200078e0a18 */
[----:B------:R-:W-:Y:S01]  /*61c0*/  SHF.R.U64 R5, R4, UR4, R5 ;  /* 0x0000000404057c19 */ /* 0x000fe20008001205 */
[----:B------:R-:W-:Y:S01]  /*61d0*/  ULDC UR4, c[0x0][0x638] ;  /* 0x00018e0000047ab9 */ /* 0x000fe20000000800 */
[----:B------:R-:W-:Y:S01]  /*61e0*/  LOP3.LUT R19, R19, UR15, RZ, 0xc0, !PT ;  /* 0x0000000f13137c12 */ /* 0x000fe2000f8ec0ff */
[----:B---3--:R-:W-:Y:S01]  /*61f0*/  @P4 IMAD R18, R21, R24, R6 ;  /* 0x0000001815124224 */ /* 0x008fe200078e0206 */
[----:B------:R-:W-:Y:S01]  /*6200*/  ULDC UR5, c[0x0][0x610] ;  /* 0x0001840000057ab9 */ /* 0x000fe20000000800 */
[----:B------:R-:W-:Y:S02]  /*6210*/  IMAD.MOV R11, RZ, RZ, -R5 ;  /* 0x000000ffff0b7224 */ /* 0x000fe400078e0a05 */
[----:B------:R-:W-:-:S02]  /*6220*/  IMAD R5, R5, UR17, R22 ;  /* 0x0000001105057c24 */ /* 0x000fc4000f8e0216 */
[----:B------:R-:W-:Y:S01]  /*6230*/  IMAD R20, R11, UR4, R20 ;  /* 0x000000040b147c24 */ /* 0x000fe2000f8e0214 */
[----:B------:R-:W-:Y:S01]  /*6240*/  ULDC UR4, c[0x0][0x600] ;  /* 0x0001800000047ab9 */ /* 0x000fe20000000800 */
[----:B------:R-:W-:Y:S02]  /*6250*/  IMAD R18, R5, UR5, R18 ;  /* 0x0000000505127c24 */ /* 0x000fe4000f8e0212 */
[----:B------:R-:W-:Y:S02]  /*6260*/  IMAD R5, R20, UR4, R19 ;  /* 0x0000000414057c24 */ /* 0x000fe4000f8e0213 */
[----:B------:R-:W-:-:S03]  /*6270*/  IMAD.MOV.U32 R10, RZ, RZ, 0x1 ;  /* 0x00000001ff0a7424 */ /* 0x000fc600078e00ff */
[----:B------:R-:W-:Y:S02]  /*6280*/  SEL R4, R5, R18, !P4 ;  /* 0x0000001205047207 */ /* 0x000fe40006000000 */
[----:B------:R-:W-:Y:S01]  /*6290*/  SEL R6, R18, R5, !P4 ;  /* 0x0000000512067207 */ /* 0x000fe20006000000 */
[----:B------:R-:W-:-:S07]  /*62a0*/  IMAD.MOV.U32 R5, RZ, RZ, R16 ;  /* 0x000000ffff057224 */ /* 0x000fce00078e0010 */
.L_x_119:
[----:B------:R-:W-:Y:S05]  /*62b0*/  BSYNC B1 ;  /* 0x0000000000017941 */ /* 0x000fea0003800000 */
.L_x_118:
[----:B------:R-:W-:-:S13]  /*62c0*/  LOP3.LUT P1, RZ, R10, 0xff, RZ, 0xc0, !PT ;  /* 0x000000ff0aff7812 */ /* 0x000fda000782c0ff */
[----:B------:R-:W-:Y:S05]  /*62d0*/  @P1 BRA `(.L_x_122) ;  /* 0xfffffff400381947 */ /* 0x000fea000383ffff */
[----:B------:R-:W-:Y:S05]  /*62e0*/  BSYNC B0 ;  /* 0x0000000000007941 */ /* 0x000fea0003800000 */
.L_x_110:
[----:B------:R-:W-:-:S03]  /*62f0*/  UMOV UR4, 0xffffffff ;  /* 0xffffffff00047882 */ /* 0x000fc60000000000 */
[----:B------:R-:W-:Y:S05]  /*6300*/  BRA.DIV UR4, `(.L_x_123) ;  /* 0x0000000604287947 */ /* 0x000fea000b800000 */
[----:B------:R-:W-:-:S13]  /*6310*/  ELECT P0, URZ, PT ;  /* 0x00000000003f782f */ /* 0x000fda0003800000 */
.L_x_138:
[----:B------:R-:W-:Y:S04]  /*6320*/  BSSY B0, `(.L_x_124) ;  /* 0x0000022000007945 */ /* 0x000fe80003800000 */
[----:B------:R-:W-:Y:S05]  /*6330*/  @!P0 BRA `(.L_x_125) ;  /* 0x0000000000808947 */ /* 0x000fea0003800000 */
[----:B------:R-:W-:-:S04]  /*6340*/  LOP3.LUT R7, R7, 0x2, RZ, 0xfc, !PT ;  /* 0x0000000207077812 */ /* 0x000fc800078efcff */
[----:B------:R-:W-:-:S13]  /*6350*/  ISETP.NE.AND P0, PT, R7, 0x3, PT ;  /* 0x000000030700780c */ /* 0x000fda0003f05270 */
[----:B------:R-:W-:Y:S05]  /*6360*/  @!P0 BRA `(.L_x_126) ;  /* 0x0000000000048947 */ /* 0x000fea0003800000 */
[----:B------:R-:W-:Y:S01]  /*6370*/  BPT.TRAP 0x1 ;  /* 0x000000040000795c */ /* 0x000fe20000300000 */
.L_x_126:
[----:B------:R-:W0:Y:S01]  /*6380*/  S2R R3, SR_CgaCtaId ;  /* 0x0000000000037919 */ /* 0x000e220000008800 */
[----:B------:R-:W-:Y:S02]  /*6390*/  MOV R0, 0x400 ;  /* 0x0000040000007802 */ /* 0x000fe40000000f00 */
[----:B------:R-:W-:Y:S02]  /*63a0*/  SHF.L.U32 R2, R12, 0x1f, RZ ;  /* 0x0000001f0c027819 */ /* 0x000fe400000006ff */
[----:B0-----:R-:W-:-:S05]  /*63b0*/  LEA R0, R3, R0, 0x18 ;  /* 0x0000000003007211 */ /* 0x001fca00078ec0ff */
[----:B------:R-:W-:-:S04]  /*63c0*/  VIADD R0, R0, 0x18 ;  /* 0x0000001800007836 */ /* 0x000fc80000000000 */
[C---:B------:R-:W-:Y:S02]  /*63d0*/  IMAD R7, R13.reuse, 0x8, R0 ;  /* 0x000000080d077824 */ /* 0x040fe400078e0200 */
[----:B------:R-:W-:Y:S02]  /*63e0*/  VIADD R13, R13, 0x1 ;  /* 0x000000010d0d7836 */ /* 0x000fe40000000000 */
[----:B------:R-:W0:Y:S03]  /*63f0*/  SYNCS.PHASECHK.TRANS64.TRYWAIT P0, [R7+URZ], R2 ;  /* 0x00000002070075a7 */ /* 0x000e26000800017f */
[----:B------:R-:W-:-:S04]  /*6400*/  ISETP.NE.AND P1, PT, R13, 0x3, PT ;  /* 0x000000030d00780c */ /* 0x000fc80003f25270 */
[----:B------:R-:W-:Y:S02]  /*6410*/  SEL R3, RZ, 0x1, P1 ;  /* 0x00000001ff037807 */ /* 0x000fe40000800000 */
[----:B------:R-:W-:Y:S02]  /*6420*/  SEL R13, R13, RZ, P1 ;  /* 0x000000ff0d0d7207 */ /* 0x000fe40000800000 */
[----:B------:R-:W-:-:S03]  /*6430*/  LOP3.LUT R9, R12, R3, RZ, 0x3c, !PT ;  /* 0x000000030c097212 */ /* 0x000fc600078e3cff */
[----:B------:R-:W-:Y:S01]  /*6440*/  IMAD R6, R13, 0x8, R0 ;  /* 0x000000080d067824 */ /* 0x000fe200078e0200 */
[----:B------:R-:W-:Y:S01]  /*6450*/  SHF.L.U32 R5, R9, 0x1f, RZ ;  /* 0x0000001f09057819 */ /* 0x000fe200000006ff */
[----:B0-----:R-:W-:Y:S06]  /*6460*/  @!P0 BRA `(.L_x_127) ;  /* 0x0000000000f48947 */ /* 0x001fec0003800000 */
.L_x_139:
[----:B------:R-:W1:Y:S01]  /*6470*/  SYNCS.PHASECHK.TRANS64.TRYWAIT P0, [R6+URZ], R5 ;  /* 0x00000005060075a7 */ /* 0x000e62000800017f */
[----:B0-----:R-:W-:-:S05]  /*6480*/  VIADD R2, R13, 0x1 ;  /* 0x000000010d027836 */ /* 0x001fca0000000000 */
[----:B------:R-:W-:-:S04]  /*6490*/  ISETP.NE.AND P1, PT, R2, 0x3, PT ;  /* 0x000000030200780c */ /* 0x000fc80003f25270 */
[----:B------:R-:W-:Y:S02]  /*64a0*/  SEL R4, RZ, 0x1, P1 ;  /* 0x00000001ff047807 */ /* 0x000fe40000800000 */
[----:B------:R-:W-:Y:S02]  /*64b0*/  SEL R3, R2, RZ, P1 ;  /* 0x000000ff02037207 */ /* 0x000fe40000800000 */
[----:B------:R-:W-:Y:S01]  /*64c0*/  LOP3.LUT R4, R9, R4, RZ, 0x3c, !PT ;  /* 0x0000000409047212 */ /* 0x000fe200078e3cff */
[----:B-1----:R-:W-:Y:S06]  /*64d0*/  @!P0 BRA `(.L_x_128) ;  /* 0x0000000000ec8947 */ /* 0x002fec0003800000 */
.L_x_140:
[----:B------:R-:W-:Y:S01]  /*64e0*/  IMAD R3, R3, 0x8, R0 ;  /* 0x0000000803037824 */ /* 0x000fe200078e0200 */
[----:B------:R-:W-:-:S07]  /*64f0*/  SHF.L.U32 R0, R4, 0x1f, RZ ;  /* 0x0000001f04007819 */ /* 0x000fce00000006ff */
.L_x_129:
[----:B-1----:R1:W2:Y:S02]  /*6500*/  SYNCS.PHASECHK.TRANS64.TRYWAIT P0, [R3+URZ], R0 ;  /* 0x00000000030075a7 */ /* 0x0022a4000800017f */
[----:B--2---:R-:W-:Y:S05]  /*6510*/  @!P0 NANOSLEEP.SYNCS 0x989680 ;  /* 0x009896800000895d */ /* 0x004fea0003900000 */
[----:B------:R-:W2:Y:S02]  /*6520*/  @!P0 SYNCS.PHASECHK.TRANS64 P0, [R3+URZ], R0 ;  /* 0x00000000030085a7 */ /* 0x000ea4000800007f */
[----:B--2---:R-:W-:Y:S05]  /*6530*/  @!P0 BRA `(.L_x_129) ;  /* 0xfffffffc00f08947 */ /* 0x004fea000383ffff */
.L_x_125:
[----:B------:R-:W-:Y:S05]  /*6540*/  BSYNC B0 ;  /* 0x0000000000007941 */ /* 0x000fea0003800000 */
.L_x_124:
[----:B------:R-:W-:Y:S05]  /*6550*/  EXIT ;  /* 0x000000000000794d */ /* 0x000fea0003800000 */
.L_x_19:
[----:B0-----:R-:W-:-:S04]  /*6560*/  IMAD.U32 R15, RZ, RZ, UR15 ;  /* 0x0000000fff0f7e24 */ /* 0x001fc8000f8e00ff */
[----:B------:R0:W1:Y:S03]  /*6570*/  SYNCS.PHASECHK.TRANS64.TRYWAIT P1, [R15+URZ+-0x8], R14 ;  /* 0xfffff80e0f0075a7 */ /* 0x000066000802017f */
[----:B-1----:R-:W-:Y:S05]  /*6580*/  @!P1 NANOSLEEP.SYNCS 0x989680 ;  /* 0x009896800000995d */ /* 0x002fea0003900000 */
[----:B------:R-:W1:Y:S02]  /*6590*/  @!P1 SYNCS.PHASECHK.TRANS64 P1, [R15+URZ+-0x8], R14 ;  /* 0xfffff80e0f0095a7 */ /* 0x000e64000802007f */
[----:B-1----:R-:W-:Y:S05]  /*65a0*/  @!P1 BRA `(.L_x_19) ;  /* 0xfffffffc00ec9947 */ /* 0x002fea000383ffff */
[----:B------:R-:W-:Y:S05]  /*65b0*/  BRA `(.L_x_130) ;  /* 0xffffffb0002c7947 */ /* 0x000fea000383ffff */
.L_x_24:
[----:B-1----:R-:W-:-:S04]  /*65c0*/  IMAD.U32 R15, RZ, RZ, UR6 ;  /* 0x00000006ff0f7e24 */ /* 0x002fc8000f8e00ff */
[----:B------:R1:W3:Y:S03]  /*65d0*/  SYNCS.PHASECHK.TRANS64.TRYWAIT P1, [R15+URZ], R14 ;  /* 0x0000000e0f0075a7 */ /* 0x0002e6000802017f */
[----:B---3--:R-:W-:Y:S05]  /*65e0*/  @!P1 NANOSLEEP.SYNCS 0x989680 ;  /* 0x009896800000995d */ /* 0x008fea0003900000 */
[----:B------:R-:W3:Y:S02]  /*65f0*/  @!P1 SYNCS.PHASECHK.TRANS64 P1, [R15+URZ], R14 ;  /* 0x0000000e0f0095a7 */ /* 0x000ee4000802007f */
[----:B---3--:R-:W-:Y:S05]  /*6600*/  @!P1 BRA `(.L_x_24) ;  /* 0xfffffffc00ec9947 */ /* 0x008fea000383ffff */
[----:B------:R-:W-:Y:S05]  /*6610*/  BRA `(.L_x_23) ;  /* 0xffffffb000d87947 */ /* 0x000fea000383ffff */
.L_x_30:
[----:B-1----:R-:W-:-:S04]  /*6620*/  IMAD.U32 R19, RZ, RZ, UR9 ;  /* 0x00000009ff137e24 */ /* 0x002fc8000f8e00ff */
[----:B------:R1:W3:Y:S03]  /*6630*/  SYNCS.PHASECHK.TRANS64.TRYWAIT P1, [R19+URZ], R18 ;  /* 0x00000012130075a7 */ /* 0x0002e6000802017f */
[----:B---3--:R-:W-:Y:S05]  /*6640*/  @!P1 NANOSLEEP.SYNCS 0x989680 ;  /* 0x009896800000995d */ /* 0x008fea0003900000 */
[----:B------:R-:W3:Y:S02]  /*6650*/  @!P1 SYNCS.PHASECHK.TRANS64 P1, [R19+URZ], R18 ;  /* 0x00000012130095a7 */ /* 0x000ee4000802007f */
[----:B---3--:R-:W-:Y:S05]  /*6660*/  @!P1 BRA `(.L_x_30) ;  /* 0xfffffffc00ec9947 */ /* 0x008fea000383ffff */
[----:B------:R-:W-:Y:S05]  /*6670*/  BRA `(.L_x_29) ;  /* 0xffffffb8001c7947 */ /* 0x000fea000383ffff */
.L_x_38:
[----:B01----:R-:W-:-:S04]  /*6680*/  IMAD.U32 R15, RZ, RZ, UR15 ;  /* 0x0000000fff0f7e24 */ /* 0x003fc8000f8e00ff */
[----:B------:R0:W1:Y:S03]  /*6690*/  SYNCS.PHASECHK.TRANS64.TRYWAIT P1, [R15+URZ+0x8], R14 ;  /* 0x0000080e0f0075a7 */ /* 0x000066000802017f */
[----:B-1----:R-:W-:Y:S05]  /*66a0*/  @!P1 NANOSLEEP.SYNCS 0x989680 ;  /* 0x009896800000995d */ /* 0x002fea0003900000 */
[----:B------:R-:W1:Y:S02]  /*66b0*/  @!P1 SYNCS.PHASECHK.TRANS64 P1, [R15+URZ+0x8], R14 ;  /* 0x0000080e0f0095a7 */ /* 0x000e64000802007f */
[----:B-1----:R-:W-:Y:S05]  /*66c0*/  @!P1 BRA `(.L_x_38) ;  /* 0xfffffffc00ec9947 */ /* 0x002fea000383ffff */
[----:B------:R-:W-:Y:S05]  /*66d0*/  BRA `(.L_x_131) ;  /* 0xffffffc0004c7947 */ /* 0x000fea000383ffff */
.L_x_111:
[----:B------:R-:W-:Y:S01]  /*66e0*/  BSSY B1, `(.L_x_132) ;  /* 0x0000006000017945 */ /* 0x000fe20003800000 */
[----:B------:R-:W-:-:S07]  /*66f0*/  IMAD.MOV.U32 R10, RZ, RZ, -0x1 ;  /* 0xffffffffff0a7424 */ /* 0x000fce00078e00ff */
[----:B------:R-:W-:Y:S05]  /*6700*/  WARPSYNC.COLLECTIVE R10, `(.L_x_133) ;  /* 0x000000000a0c7348 */ /* 0x000fea0003c00000 */
[----:B------:R-:W-:Y:S02]  /*6710*/  ELECT P1, UR62, PT ;  /* 0x00000000003e782f */ /* 0x000fe40003820000 */
[----:B------:R-:W-:Y:S01]  /*6720*/  MOV R10, UR62 ;  /* 0x0000003e000a7c02 */ /* 0x000fe20008000f00 */
[----:B------:R-:W-:Y:S10]  /*6730*/  ENDCOLLECTIVE ;  /* 0x000000000000791b */ /* 0x000ff40003800000 */
.L_x_133:
[----:B------:R-:W-:Y:S05]  /*6740*/  BSYNC B1 ;  /* 0x0000000000017941 */ /* 0x000fea0003800000 */
.L_x_132:
[----:B------:R-:W-:Y:S05]  /*6750*/  BRA `(.L_x_134) ;  /* 0xfffffff000247947 */ /* 0x000fea000383ffff */
.L_x_114:
[----:B0-----:R0:W1:Y:S02]  /*6760*/  SYNCS.PHASECHK.TRANS64.TRYWAIT P1, [R19+URZ+0x18], R10 ;  /* 0x0000180a130075a7 */ /* 0x001064000802017f */
[----:B-1----:R-:W-:Y:S05]  /*6770*/  @!P1 NANOSLEEP.SYNCS 0x989680 ;  /* 0x009896800000995d */ /* 0x002fea0003900000 */
[----:B------:R-:W1:Y:S02]  /*6780*/  @!P1 SYNCS.PHASECHK.TRANS64 P1, [R19+URZ+0x18], R10 ;  /* 0x0000180a130095a7 */ /* 0x000e64000802007f */
[----:B-1----:R-:W-:Y:S05]  /*6790*/  @!P1 BRA `(.L_x_114) ;  /* 0xfffffffc00f09947 */ /* 0x002fea000383ffff */
[----:B------:R-:W-:Y:S05]  /*67a0*/  BRA `(.L_x_135) ;  /* 0xfffffff000607947 */ /* 0x000fea000383ffff */
.L_x_123:
[----:B------:R-:W-:Y:S01]  /*67b0*/  BSSY B0, `(.L_x_136) ;  /* 0x0000006000007945 */ /* 0x000fe20003800000 */
[----:B------:R-:W-:-:S07]  /*67c0*/  IMAD.MOV.U32 R10, RZ, RZ, -0x1 ;  /* 0xffffffffff0a7424 */ /* 0x000fce00078e00ff */
[----:B------:R-:W-:Y:S05]  /*67d0*/  WARPSYNC.COLLECTIVE R10, `(.L_x_137) ;  /* 0x000000000a0c7348 */ /* 0x000fea0003c00000 */
[----:B------:R-:W-:Y:S02]  /*67e0*/  ELECT P1, UR62, PT ;  /* 0x00000000003e782f */ /* 0x000fe40003820000 */
[----:B------:R-:W-:Y:S01]  /*67f0*/  MOV R10, UR62 ;  /* 0x0000003e000a7c02 */ /* 0x000fe20008000f00 */
[----:B------:R-:W-:Y:S10]  /*6800*/  ENDCOLLECTIVE ;  /* 0x000000000000791b */ /* 0x000ff40003800000 */
.L_x_137:
[----:B------:R-:W-:Y:S05]  /*6810*/  BSYNC B0 ;  /* 0x0000000000007941 */ /* 0x000fea0003800000 */
.L_x_136:
[----:B------:R-:W-:Y:S01]  /*6820*/  PLOP3.LUT P0, PT, P1, PT, PT, 0x80, 0x0 ;  /* 0x000000000000781c */ /* 0x000fe20000f0f070 */
[----:B------:R-:W-:-:S12]  /*6830*/  BRA `(.L_x_138) ;  /* 0xfffffff800b87947 */ /* 0x000fd8000383ffff */
.L_x_127:
[----:B0-----:R0:W1:Y:S02]  /*6840*/  SYNCS.PHASECHK.TRANS64.TRYWAIT P0, [R7+URZ], R2 ;  /* 0x00000002070075a7 */ /* 0x001064000800017f */
[----:B-1----:R-:W-:Y:S05]  /*6850*/  @!P0 NANOSLEEP.SYNCS 0x989680 ;  /* 0x009896800000895d */ /* 0x002fea0003900000 */
[----:B------:R-:W1:Y:S02]  /*6860*/  @!P0 SYNCS.PHASECHK.TRANS64 P0, [R7+URZ], R2 ;  /* 0x00000002070085a7 */ /* 0x000e64000800007f */
[----:B-1----:R-:W-:Y:S05]  /*6870*/  @!P0 BRA `(.L_x_127) ;  /* 0xfffffffc00f08947 */ /* 0x002fea000383ffff */
[----:B------:R-:W-:Y:S05]  /*6880*/  BRA `(.L_x_139) ;  /* 0xfffffff800f87947 */ /* 0x000fea000383ffff */
.L_x_128:
[----:B0-----:R0:W1:Y:S02]  /*6890*/  SYNCS.PHASECHK.TRANS64.TRYWAIT P0, [R6+URZ], R5 ;  /* 0x00000005060075a7 */ /* 0x001064000800017f */
[----:B-1----:R-:W-:Y:S05]  /*68a0*/  @!P0 NANOSLEEP.SYNCS 0x989680 ;  /* 0x009896800000895d */ /* 0x002fea0003900000 */
[----:B------:R-:W1:Y:S02]  /*68b0*/  @!P0 SYNCS.PHASECHK.TRANS64 P0, [R6+URZ], R5 ;  /* 0x00000005060085a7 */ /* 0x000e64000800007f */
[----:B-1----:R-:W-:Y:S05]  /*68c0*/  @!P0 BRA `(.L_x_128) ;  /* 0xfffffffc00f08947 */ /* 0x002fea000383ffff */
[----:B------:R-:W-:Y:S05]  /*68d0*/  BRA `(.L_x_140) ;  /* 0xfffffffc00007947 */ /* 0x000fea000383ffff */
.L_x_141:
[----:B------:R-:W-:-:S00]  /*68e0*/  BRA `(.L_x_141) ;  /* 0xfffffffc00fc7947 */ /* 0x000fc0000383ffff */
[----:B------:R-:W-:-:S00]  /*68f0*/  NOP ;  /* 0x0000000000007918 */ /* 0x000fc00000000000 */
        /* <DEDUP_REMOVED lines=8> */
.L_x_142:


//--------------------- .nv.shared._ZN7cutlass13device_kernelINS_4gemm6kernel13GemmUniversalIN4cute5tupleIJiiiiEEENS1_10collective13CollectiveMmaINS1_37MainloopSm90TmaGmmaWarpSpecializedFP8ILi3ENS5_IJNS4_1CILi1EEENSA_ILi2EEESB_EEENS1_32KernelTmaWarpSpecializedPingpongEEENS5_IJNSA_ILi64EEESG_NSA_ILi32EEEEEENS_12float_e5m2_tENS5_IJlSB_lEEESJ_SK_NS4_8TiledMMAINS4_8MMA_AtomIJNS4_4SM904GMMA30MMA_64x64x32_F32E5M2E5M2_SS_TNILNSO_7ScaleInE1ELSQ_1EEEEEENS4_6LayoutINS5_IJSB_SB_SB_EEENS5_IJNSA_ILi0EEESV_SV_EEEEENS5_IJNS4_10UnderscoreESY_SY_EEEEENS4_23SM90_TMA_LOAD_MULTICASTENS4_14ComposedLayoutINS4_7SwizzleILi1ELi4ELi3EEENS4_18smem_ptr_flag_bitsILi8EEENST_INS5_IJNSA_ILi8EEESH_EEENS5_IJSH_SB_EEEEEEEvNS4_8identityENS4_13SM90_TMA_LOADES1B_vS1C_EENS_8epilogue10collective6detail29Sm90TmaWarpSpecializedAdapterINS1G_15DefaultEpilogueISJ_SK_SK_NS1F_6thread17LinearCombinationISJ_Li1EffLNS1K_9ScaleType4KindE0ELNS_15FloatRoundStyleE2ESJ_EENS1_15EpilogueDefaultEEEEEvvEEEEvNT_6ParamsE --------------------------
	.section	.nv.shared._ZN7cutlass13device_kernelINS_4gemm6kernel13GemmUniversalIN4cute5tupleIJiiiiEEENS1_10collective13CollectiveMmaINS1_37MainloopSm90TmaGmmaWarpSpecializedFP8ILi3ENS5_IJNS4_1CILi1EEENSA_ILi2EEESB_EEENS1_32KernelTmaWarpSpecializedPingpongEEENS5_IJNSA_ILi64EEESG_NSA_ILi32EEEEEENS_12float_e5m2_tENS5_IJlSB_lEEESJ_SK_NS4_8TiledMMAINS4_8MMA_AtomIJNS4_4SM904GMMA30MMA_64x64x32_F32E5M2E5M2_SS_TNILNSO_7ScaleInE1ELSQ_1EEEEEENS4_6LayoutINS5_IJSB_SB_SB_EEENS5_IJNSA_ILi0EEESV_SV_EEEEENS5_IJNS4_10UnderscoreESY_SY_EEEEENS4_23SM90_TMA_LOAD_MULTICASTENS4_14ComposedLayoutINS4_7SwizzleILi1ELi4ELi3EEENS4_18smem_ptr_flag_bitsILi8EEENST_INS5_IJNSA_ILi8EEESH_EEENS5_IJSH_SB_EEEEEEEvNS4_8identityENS4_13SM90_TMA_LOADES1B_vS1C_EENS_8epilogue10collective6detail29Sm90TmaWarpSpecializedAdapterINS1G_15DefaultEpilogueISJ_SK_SK_NS1F_6thread17LinearCombinationISJ_Li1EffLNS1K_9ScaleType4KindE0ELNS_15FloatRoundStyleE2ESJ_EENS1_15EpilogueDefaultEEEEEvvEEEEvNT_6ParamsE,"aw",@nobits
	.sectionflags	@""
	.align	16
	.zero		1024


//--------------------- .nv.shared.reserved.0     --------------------------
	.section	.nv.shared.reserved.0,"aw",@nobits
	.weak		__nv_reservedSMEM_offset_0_alias
	.size		__nv_reservedSMEM_offset_0_alias, 0, 0
	.other		__nv_reservedSMEM_offset_0_alias,@"STO_CUDA_RESERVED_SHARED STV_DEFAULT"
__nv_reservedSMEM_offset_0_alias:
	.zero		0


//--------------------- .nv.global                --------------------------
	.section	.nv.global,"aw",@nobits
.nv.global:
	.type		_ZN39_INTERNAL_7c8f91c7_4_k_cu_e7c5247b_43994cute1_E,@object
	.size		_ZN39_INTERNAL_7c8f91c7_4_k_cu_e7c5247b_43994cute1_E,(_ZN39_INTERNAL_7c8f91c7_4_k_cu_e7c5247b_43994cuda3std3__45__cpo6cbeginE - _ZN39_INTERNAL_7c8f91c7_4_k_cu_e7c5247b_43994cute1_E)
_ZN39_INTERNAL_7c8f91c7_4_k_cu_e7c5247b_43994cute1_E:
	.zero		1
	.type		_ZN39_INTERNAL_7c8f91c7_4_k_cu_e7c5247b_43994cuda3std3__45__cpo6cbeginE,@object
	.size		_ZN39_INTERNAL_7c8f91c7_4_k_cu_e7c5247b_43994cuda3std3__45__cpo6cbeginE,(_ZN39_INTERNAL_7c8f91c7_4_k_cu_e7c5247b_43994cuda3std3__48in_placeE - _ZN39_INTERNAL_7c8f91c7_4_k_cu_e7c5247b_43994cuda3std3__45__cpo6cbeginE)
_ZN39_INTERNAL_7c8f91c7_4_k_cu_e7c5247b_43994cuda3std3__45__cpo6cbeginE:
	.zero		1
	.type		_ZN39_INTERNAL_7c8f91c7_4_k_cu_e7c5247b_43994cuda3std3__48in_placeE,@object
	.size		_ZN39_INTERNAL_7c8f91c7_4_k_cu_e7c5247b_43994cuda3std3__48in_placeE,(_ZN39_INTERNAL_7c8f91c7_4_k_cu_e7c5247b_43994cuda3std6ranges3__45__cpo9iter_moveE - _ZN39_INTERNAL_7c8f91c7_4_k_cu_e7c5247b_43994cuda3std3__48in_placeE)
_ZN39_INTERNAL_7c8f91c7_4_k_cu_e7c5247b_43994cuda3std3__48in_placeE:
	.zero		1
	.type		_ZN39_INTERNAL_7c8f91c7_4_k_cu_e7c5247b_43994cuda3std6ranges3__45__cpo9iter_moveE,@object
	.size		_ZN39_INTERNAL_7c8f91c7_4_k_cu_e7c5247b_43994cuda3std6ranges3__45__cpo9iter_moveE,(_ZN39_INTERNAL_7c8f91c7_4_k_cu_e7c5247b_43994cuda3std3__45__cpo5beginE - _ZN39_INTERNAL_7c8f91c7_4_k_cu_e7c5247b_43994cuda3std6ranges3__45__cpo9iter_moveE)
_ZN39_INTERNAL_7c8f91c7_4_k_cu_e7c5247b_43994cuda3std6ranges3__45__cpo9iter_moveE:
	.zero		1
	.type		_ZN39_INTERNAL_7c8f91c7_4_k_cu_e7c5247b_43994cuda3std3__45__cpo5beginE,@object
	.size		_ZN39_INTERNAL_7c8f91c7_4_k_cu_e7c5247b_43994cuda3std3__45__cpo5beginE,(_ZN39_INTERNAL_7c8f91c7_4_k_cu_e7c5247b_43994cuda3std3__441_GLOBAL__N__7c8f91c7_4_k_cu_e7c5247b_43996ignoreE - _ZN39_INTERNAL_7c8f91c7_4_k_cu_e7c5247b_43994cuda3std3__45__cpo5beginE)
_ZN39_INTERNAL_7c8f91c7_4_k_cu_e7c5247b_43994cuda3std3__45__cpo5beginE:
	.zero		1
	.type		_ZN39_INTERNAL_7c8f91c7_4_k_cu_e7c5247b_43994cuda3std3__441_GLOBAL__N__7c8f91c7_4_k_cu_e7c5247b_43996ignoreE,@object
	.size		_ZN39_INTERNAL_7c8f91c7_4_k_cu_e7c5247b_43994cuda3std3__441_GLOBAL__N__7c8f91c7_4_k_cu_e7c5247b_43996ignoreE,(_ZN39_INTERNAL_7c8f91c7_4_k_cu_e7c5247b_43994cute7productE - _ZN39_INTERNAL_7c8f91c7_4_k_cu_e7c5247b_43994cuda3std3__441_GLOBAL__N__7c8f91c7_4_k_cu_e7c5247b_43996ignoreE)
_ZN39_INTERNAL_7c8f91c7_4_k_cu_e7c5247b_43994cuda3std3__441_GLOBAL__N__7c8f91c7_4_k_cu_e7c5247b_43996ignoreE:
	.zero		1
	.type		_ZN39_INTERNAL_7c8f91c7_4_k_cu_e7c5247b_43994cute7productE,@object
	.size		_ZN39_INTERNAL_7c8f91c7_4_k_cu_e7c5247b_43994cute7productE,(_ZN39_INTERNAL_7c8f91c7_4_k_cu_e7c5247b_43994cuda3std3__45__cpo3endE - _ZN39_INTERNAL_7c8f91c7_4_k_cu_e7c5247b_43994cute7productE)
_ZN39_INTERNAL_7c8f91c7_4_k_cu_e7c5247b_43994cute7productE:
	.zero		1
	.type		_ZN39_INTERNAL_7c8f91c7_4_k_cu_e7c5247b_43994cuda3std3__45__cpo3endE,@object
	.size		_ZN39_INTERNAL_7c8f91c7_4_k_cu_e7c5247b_43994cuda3std3__45__cpo3endE,(_ZN39_INTERNAL_7c8f91c7_4_k_cu_e7c5247b_43994cuda3std3__419piecewise_constructE - _ZN39_INTERNAL_7c8f91c7_4_k_cu_e7c5247b_43994cuda3std3__45__cpo3endE)
_ZN39_INTERNAL_7c8f91c7_4_k_cu_e7c5247b_43994cuda3std3__45__cpo3endE:
	.zero		1
	.type		_ZN39_INTERNAL_7c8f91c7_4_k_cu_e7c5247b_43994cuda3std3__419piecewise_constructE,@object
	.size		_ZN39_INTERNAL_7c8f91c7_4_k_cu_e7c5247b_43994cuda3std3__419piecewise_constructE,(_ZN39_INTERNAL_7c8f91c7_4_k_cu_e7c5247b_43994cuda3std3__45__cpo4cendE - _ZN39_INTERNAL_7c8f91c7_4_k_cu_e7c5247b_43994cuda3std3__419piecewise_constructE)
_ZN39_INTERNAL_7c8f91c7_4_k_cu_e7c5247b_43994cuda3std3__419piecewise_constructE:
	.zero		1
	.type		_ZN39_INTERNAL_7c8f91c7_4_k_cu_e7c5247b_43994cuda3std3__45__cpo4cendE,@object
	.size		_ZN39_INTERNAL_7c8f91c7_4_k_cu_e7c5247b_43994cuda3std3__45__cpo4cendE,(_ZN39_INTERNAL_7c8f91c7_4_k_cu_e7c5247b_43994cuda3std6ranges3__45__cpo4swapE - _ZN39_INTERNAL_7c8f91c7_4_k_cu_e7c5247b_43994cuda3std3__45__cpo4cendE)
_ZN39_INTERNAL_7c8f91c7_4_k_cu_e7c5247b_43994cuda3std3__45__cpo4cendE:
	.zero		1
	.type		_ZN39_INTERNAL_7c8f91c7_4_k_cu_e7c5247b_43994cuda3std6ranges3__45__cpo4swapE,@object
	.size		_ZN39_INTERNAL_7c8f91c7_4_k_cu_e7c5247b_43994cuda3std6ranges3__45__cpo4swapE,(.L_7 - _ZN39_INTERNAL_7c8f91c7_4_k_cu_e7c5247b_43994cuda3std6ranges3__45__cpo4swapE)
_ZN39_INTERNAL_7c8f91c7_4_k_cu_e7c5247b_43994cuda3std6ranges3__45__cpo4swapE:
	.zero		1
.L_7:


//--------------------- .nv.constant0._ZN7cutlass13device_kernelINS_4gemm6kernel13GemmUniversalIN4cute5tupleIJiiiiEEENS1_10collective13CollectiveMmaINS1_37MainloopSm90TmaGmmaWarpSpecializedFP8ILi3ENS5_IJNS4_1CILi1EEENSA_ILi2EEESB_EEENS1_32KernelTmaWarpSpecializedPingpongEEENS5_IJNSA_ILi64EEESG_NSA_ILi32EEEEEENS_12float_e5m2_tENS5_IJlSB_lEEESJ_SK_NS4_8TiledMMAINS4_8MMA_AtomIJNS4_4SM904GMMA30MMA_64x64x32_F32E5M2E5M2_SS_TNILNSO_7ScaleInE1ELSQ_1EEEEEENS4_6LayoutINS5_IJSB_SB_SB_EEENS5_IJNSA_ILi0EEESV_SV_EEEEENS5_IJNS4_10UnderscoreESY_SY_EEEEENS4_23SM90_TMA_LOAD_MULTICASTENS4_14ComposedLayoutINS4_7SwizzleILi1ELi4ELi3EEENS4_18smem_ptr_flag_bitsILi8EEENST_INS5_IJNSA_ILi8EEESH_EEENS5_IJSH_SB_EEEEEEEvNS4_8identityENS4_13SM90_TMA_LOADES1B_vS1C_EENS_8epilogue10collective6detail29Sm90TmaWarpSpecializedAdapterINS1G_15DefaultEpilogueISJ_SK_SK_NS1F_6thread17LinearCombinationISJ_Li1EffLNS1K_9ScaleType4KindE0ELNS_15FloatRoundStyleE2ESJ_EENS1_15EpilogueDefaultEEEEEvvEEEEvNT_6ParamsE --------------------------
	.section	.nv.constant0._ZN7cutlass13device_kernelINS_4gemm6kernel13GemmUniversalIN4cute5tupleIJiiiiEEENS1_10collective13CollectiveMmaINS1_37MainloopSm90TmaGmmaWarpSpecializedFP8ILi3ENS5_IJNS4_1CILi1EEENSA_ILi2EEESB_EEENS1_32KernelTmaWarpSpecializedPingpongEEENS5_IJNSA_ILi64EEESG_NSA_ILi32EEEEEENS_12float_e5m2_tENS5_IJlSB_lEEESJ_SK_NS4_8TiledMMAINS4_8MMA_AtomIJNS4_4SM904GMMA30MMA_64x64x32_F32E5M2E5M2_SS_TNILNSO_7ScaleInE1ELSQ_1EEEEEENS4_6LayoutINS5_IJSB_SB_SB_EEENS5_IJNSA_ILi0EEESV_SV_EEEEENS5_IJNS4_10UnderscoreESY_SY_EEEEENS4_23SM90_TMA_LOAD_MULTICASTENS4_14ComposedLayoutINS4_7SwizzleILi1ELi4ELi3EEENS4_18smem_ptr_flag_bitsILi8EEENST_INS5_IJNSA_ILi8EEESH_EEENS5_IJSH_SB_EEEEEEEvNS4_8identityENS4_13SM90_TMA_LOADES1B_vS1C_EENS_8epilogue10collective6detail29Sm90TmaWarpSpecializedAdapterINS1G_15DefaultEpilogueISJ_SK_SK_NS1F_6thread17LinearCombinationISJ_Li1EffLNS1K_9ScaleType4KindE0ELNS_15FloatRoundStyleE2ESJ_EENS1_15EpilogueDefaultEEEEEvvEEEEvNT_6ParamsE,"a",@progbits
	.sectionflags	@""
	.align	4
.nv.constant0._ZN7cutlass13device_kernelINS_4gemm6kernel13GemmUniversalIN4cute5tupleIJiiiiEEENS1_10collective13CollectiveMmaINS1_37MainloopSm90TmaGmmaWarpSpecializedFP8ILi3ENS5_IJNS4_1CILi1EEENSA_ILi2EEESB_EEENS1_32KernelTmaWarpSpecializedPingpongEEENS5_IJNSA_ILi64EEESG_NSA_ILi32EEEEEENS_12float_e5m2_tENS5_IJlSB_lEEESJ_SK_NS4_8TiledMMAINS4_8MMA_AtomIJNS4_4SM904GMMA30MMA_64x64x32_F32E5M2E5M2_SS_TNILNSO_7ScaleInE1ELSQ_1EEEEEENS4_6LayoutINS5_IJSB_SB_SB_EEENS5_IJNSA_ILi0EEESV_SV_EEEEENS5_IJNS4_10UnderscoreESY_SY_EEEEENS4_23SM90_TMA_LOAD_MULTICASTENS4_14ComposedLayoutINS4_7SwizzleILi1ELi4ELi3EEENS4_18smem_ptr_flag_bitsILi8EEENST_INS5_IJNSA_ILi8EEESH_EEENS5_IJSH_SB_EEEEEEEvNS4_8identityENS4_13SM90_TMA_LOADES1B_vS1C_EENS_8epilogue10collective6detail29Sm90TmaWarpSpecializedAdapterINS1G_15DefaultEpilogueISJ_SK_SK_NS1F_6thread17LinearCombinationISJ_Li1EffLNS1K_9ScaleType4KindE0ELNS_15FloatRoundStyleE2ESJ_EENS1_15EpilogueDefaultEEEEEvvEEEEvNT_6ParamsE:
	.zero		1664


//--------------------- SYMBOLS --------------------------

	.type		.nv.reservedSmem.offset0,@object
	.size		.nv.reservedSmem.offset0,0x4
